//
// Generated by NVIDIA NVVM Compiler
//
// Compiler Build ID: CL-36424714
// Cuda compilation tools, release 13.0, V13.0.88
// Based on NVVM 20.0.0
//

.version 9.0
.target sm_100
.address_size 64

	// .globl	_Z14update_clusterPfiii

.visible .entry _Z14update_clusterPfiii(
	.param .u64 .ptr .align 1 _Z14update_clusterPfiii_param_0,
	.param .u32 _Z14update_clusterPfiii_param_1,
	.param .u32 _Z14update_clusterPfiii_param_2,
	.param .u32 _Z14update_clusterPfiii_param_3
)
{
	.reg .pred 	%p<5>;
	.reg .b32 	%r<17>;
	.reg .b32 	%f<7>;
	.reg .b64 	%rd<11>;

	ld.param.u64 	%rd2, [_Z14update_clusterPfiii_param_0];
	ld.param.u32 	%r4, [_Z14update_clusterPfiii_param_1];
	ld.param.u32 	%r5, [_Z14update_clusterPfiii_param_2];
	ld.param.u32 	%r6, [_Z14update_clusterPfiii_param_3];
	cvta.to.global.u64 	%rd1, %rd2;
	mov.u32 	%r7, %tid.x;
	mov.u32 	%r8, %ctaid.x;
	mov.u32 	%r9, %ntid.x;
	mad.lo.s32 	%r1, %r8, %r9, %r7;
	mul.lo.s32 	%r10, %r6, %r6;
	setp.ge.s32 	%p1, %r1, %r10;
	@%p1 bra 	$L__BB0_6;
	div.s32 	%r2, %r1, %r6;
	mul.lo.s32 	%r11, %r2, %r6;
	sub.s32 	%r3, %r1, %r11;
	setp.eq.s32 	%p2, %r2, %r3;
	@%p2 bra 	$L__BB0_6;
	setp.ne.s32 	%p3, %r2, %r4;
	@%p3 bra 	$L__BB0_4;
	mad.lo.s32 	%r15, %r6, %r4, %r3;
	mul.wide.s32 	%rd7, %r15, 4;
	add.s64 	%rd8, %rd1, %rd7;
	ld.global.f32 	%f4, [%rd8];
	mad.lo.s32 	%r16, %r6, %r5, %r3;
	mul.wide.s32 	%rd9, %r16, 4;
	add.s64 	%rd10, %rd1, %rd9;
	ld.global.f32 	%f5, [%rd10];
	min.f32 	%f6, %f4, %f5;
	st.global.f32 	[%rd8], %f6;
	bra.uni 	$L__BB0_6;
$L__BB0_4:
	setp.ne.s32 	%p4, %r3, %r4;
	@%p4 bra 	$L__BB0_6;
	add.s32 	%r13, %r11, %r4;
	mul.wide.s32 	%rd3, %r13, 4;
	add.s64 	%rd4, %rd1, %rd3;
	ld.global.f32 	%f1, [%rd4];
	add.s32 	%r14, %r11, %r5;
	mul.wide.s32 	%rd5, %r14, 4;
	add.s64 	%rd6, %rd1, %rd5;
	ld.global.f32 	%f2, [%rd6];
	min.f32 	%f3, %f1, %f2;
	st.global.f32 	[%rd4], %f3;
$L__BB0_6:
	ret;

}
	// .globl	_Z14remove_clusterPfii
.visible .entry _Z14remove_clusterPfii(
	.param .u64 .ptr .align 1 _Z14remove_clusterPfii_param_0,
	.param .u32 _Z14remove_clusterPfii_param_1,
	.param .u32 _Z14remove_clusterPfii_param_2
)
{
	.reg .pred 	%p<5>;
	.reg .b32 	%r<12>;
	.reg .b64 	%rd<5>;

	ld.param.u64 	%rd1, [_Z14remove_clusterPfii_param_0];
	ld.param.u32 	%r2, [_Z14remove_clusterPfii_param_1];
	ld.param.u32 	%r3, [_Z14remove_clusterPfii_param_2];
	mov.u32 	%r4, %tid.x;
	mov.u32 	%r5, %ctaid.x;
	mov.u32 	%r6, %ntid.x;
	mad.lo.s32 	%r1, %r5, %r6, %r4;
	mul.lo.s32 	%r7, %r3, %r3;
	setp.ge.s32 	%p1, %r1, %r7;
	@%p1 bra 	$L__BB1_3;
	div.s32 	%r8, %r1, %r3;
	mul.lo.s32 	%r9, %r8, %r3;
	sub.s32 	%r10, %r1, %r9;
	setp.ne.s32 	%p2, %r8, %r2;
	setp.ne.s32 	%p3, %r10, %r2;
	and.pred  	%p4, %p2, %p3;
	@%p4 bra 	$L__BB1_3;
	cvta.to.global.u64 	%rd2, %rd1;
	mul.wide.s32 	%rd3, %r1, 4;
	add.s64 	%rd4, %rd2, %rd3;
	mov.b32 	%r11, 2139095039;
	st.global.u32 	[%rd4], %r11;
$L__BB1_3:
	ret;

}
	// .globl	_Z29calculate_pairwise_dists_cudaPfS_jj
.visible .entry _Z29calculate_pairwise_dists_cudaPfS_jj(
	.param .u64 .ptr .align 1 _Z29calculate_pairwise_dists_cudaPfS_jj_param_0,
	.param .u64 .ptr .align 1 _Z29calculate_pairwise_dists_cudaPfS_jj_param_1,
	.param .u32 _Z29calculate_pairwise_dists_cudaPfS_jj_param_2,
	.param .u32 _Z29calculate_pairwise_dists_cudaPfS_jj_param_3
)
{
	.reg .pred 	%p<13>;
	.reg .b32 	%r<67>;
	.reg .b32 	%f<83>;
	.reg .b64 	%rd<69>;

	ld.param.u64 	%rd3, [_Z29calculate_pairwise_dists_cudaPfS_jj_param_0];
	ld.param.u64 	%rd4, [_Z29calculate_pairwise_dists_cudaPfS_jj_param_1];
	ld.param.u32 	%r19, [_Z29calculate_pairwise_dists_cudaPfS_jj_param_2];
	ld.param.u32 	%r20, [_Z29calculate_pairwise_dists_cudaPfS_jj_param_3];
	cvta.to.global.u64 	%rd1, %rd3;
	cvta.to.global.u64 	%rd2, %rd4;
	mov.u32 	%r21, %tid.x;
	mov.u32 	%r22, %ntid.x;
	mov.u32 	%r23, %ctaid.x;
	mad.lo.s32 	%r1, %r22, %r23, %r21;
	mul.lo.s32 	%r24, %r19, %r19;
	setp.ge.u32 	%p1, %r1, %r24;
	@%p1 bra 	$L__BB2_16;
	div.u32 	%r2, %r1, %r19;
	mul.lo.s32 	%r25, %r2, %r19;
	sub.s32 	%r3, %r1, %r25;
	setp.ge.u32 	%p2, %r2, %r19;
	@%p2 bra 	$L__BB2_16;
	setp.ge.s32 	%p3, %r2, %r3;
	@%p3 bra 	$L__BB2_17;
	setp.eq.s32 	%p4, %r20, 0;
	mov.f32 	%f82, 0f00000000;
	@%p4 bra 	$L__BB2_15;
	mul.lo.s32 	%r4, %r2, %r20;
	mul.lo.s32 	%r5, %r3, %r20;
	and.b32  	%r6, %r20, 7;
	setp.lt.u32 	%p5, %r20, 8;
	mov.f32 	%f82, 0f00000000;
	mov.b32 	%r64, 0;
	@%p5 bra 	$L__BB2_7;
	and.b32  	%r64, %r20, -8;
	neg.s32 	%r62, %r64;
	mov.f32 	%f82, 0f00000000;
	mov.b32 	%r63, 0;
$L__BB2_6:
	.pragma "nounroll";
	add.s32 	%r30, %r63, %r4;
	mul.wide.u32 	%rd7, %r30, 4;
	add.s64 	%rd8, %rd1, %rd7;
	ld.global.f32 	%f17, [%rd8];
	add.s32 	%r31, %r63, %r5;
	mul.wide.u32 	%rd9, %r31, 4;
	add.s64 	%rd10, %rd1, %rd9;
	ld.global.f32 	%f18, [%rd10];
	sub.f32 	%f19, %f17, %f18;
	fma.rn.f32 	%f20, %f19, %f19, %f82;
	add.s32 	%r32, %r30, 1;
	mul.wide.u32 	%rd11, %r32, 4;
	add.s64 	%rd12, %rd1, %rd11;
	ld.global.f32 	%f21, [%rd12];
	add.s32 	%r33, %r31, 1;
	mul.wide.u32 	%rd13, %r33, 4;
	add.s64 	%rd14, %rd1, %rd13;
	ld.global.f32 	%f22, [%rd14];
	sub.f32 	%f23, %f21, %f22;
	fma.rn.f32 	%f24, %f23, %f23, %f20;
	add.s32 	%r34, %r30, 2;
	mul.wide.u32 	%rd15, %r34, 4;
	add.s64 	%rd16, %rd1, %rd15;
	ld.global.f32 	%f25, [%rd16];
	add.s32 	%r35, %r31, 2;
	mul.wide.u32 	%rd17, %r35, 4;
	add.s64 	%rd18, %rd1, %rd17;
	ld.global.f32 	%f26, [%rd18];
	sub.f32 	%f27, %f25, %f26;
	fma.rn.f32 	%f28, %f27, %f27, %f24;
	add.s32 	%r36, %r30, 3;
	mul.wide.u32 	%rd19, %r36, 4;
	add.s64 	%rd20, %rd1, %rd19;
	ld.global.f32 	%f29, [%rd20];
	add.s32 	%r37, %r31, 3;
	mul.wide.u32 	%rd21, %r37, 4;
	add.s64 	%rd22, %rd1, %rd21;
	ld.global.f32 	%f30, [%rd22];
	sub.f32 	%f31, %f29, %f30;
	fma.rn.f32 	%f32, %f31, %f31, %f28;
	add.s32 	%r38, %r30, 4;
	mul.wide.u32 	%rd23, %r38, 4;
	add.s64 	%rd24, %rd1, %rd23;
	ld.global.f32 	%f33, [%rd24];
	add.s32 	%r39, %r31, 4;
	mul.wide.u32 	%rd25, %r39, 4;
	add.s64 	%rd26, %rd1, %rd25;
	ld.global.f32 	%f34, [%rd26];
	sub.f32 	%f35, %f33, %f34;
	fma.rn.f32 	%f36, %f35, %f35, %f32;
	add.s32 	%r40, %r30, 5;
	mul.wide.u32 	%rd27, %r40, 4;
	add.s64 	%rd28, %rd1, %rd27;
	ld.global.f32 	%f37, [%rd28];
	add.s32 	%r41, %r31, 5;
	mul.wide.u32 	%rd29, %r41, 4;
	add.s64 	%rd30, %rd1, %rd29;
	ld.global.f32 	%f38, [%rd30];
	sub.f32 	%f39, %f37, %f38;
	fma.rn.f32 	%f40, %f39, %f39, %f36;
	add.s32 	%r42, %r30, 6;
	mul.wide.u32 	%rd31, %r42, 4;
	add.s64 	%rd32, %rd1, %rd31;
	ld.global.f32 	%f41, [%rd32];
	add.s32 	%r43, %r31, 6;
	mul.wide.u32 	%rd33, %r43, 4;
	add.s64 	%rd34, %rd1, %rd33;
	ld.global.f32 	%f42, [%rd34];
	sub.f32 	%f43, %f41, %f42;
	fma.rn.f32 	%f44, %f43, %f43, %f40;
	add.s32 	%r44, %r30, 7;
	mul.wide.u32 	%rd35, %r44, 4;
	add.s64 	%rd36, %rd1, %rd35;
	ld.global.f32 	%f45, [%rd36];
	add.s32 	%r45, %r31, 7;
	mul.wide.u32 	%rd37, %r45, 4;
	add.s64 	%rd38, %rd1, %rd37;
	ld.global.f32 	%f46, [%rd38];
	sub.f32 	%f47, %f45, %f46;
	fma.rn.f32 	%f82, %f47, %f47, %f44;
	add.s32 	%r63, %r63, 8;
	add.s32 	%r62, %r62, 8;
	setp.ne.s32 	%p6, %r62, 0;
	@%p6 bra 	$L__BB2_6;
$L__BB2_7:
	setp.eq.s32 	%p7, %r6, 0;
	@%p7 bra 	$L__BB2_15;
	and.b32  	%r14, %r20, 3;
	setp.lt.u32 	%p8, %r6, 4;
	@%p8 bra 	$L__BB2_10;
	add.s32 	%r46, %r64, %r4;
	mul.wide.u32 	%rd39, %r46, 4;
	add.s64 	%rd40, %rd1, %rd39;
	ld.global.f32 	%f49, [%rd40];
	add.s32 	%r47, %r64, %r5;
	mul.wide.u32 	%rd41, %r47, 4;
	add.s64 	%rd42, %rd1, %rd41;
	ld.global.f32 	%f50, [%rd42];
	sub.f32 	%f51, %f49, %f50;
	fma.rn.f32 	%f52, %f51, %f51, %f82;
	add.s32 	%r48, %r46, 1;
	mul.wide.u32 	%rd43, %r48, 4;
	add.s64 	%rd44, %rd1, %rd43;
	ld.global.f32 	%f53, [%rd44];
	add.s32 	%r49, %r47, 1;
	mul.wide.u32 	%rd45, %r49, 4;
	add.s64 	%rd46, %rd1, %rd45;
	ld.global.f32 	%f54, [%rd46];
	sub.f32 	%f55, %f53, %f54;
	fma.rn.f32 	%f56, %f55, %f55, %f52;
	add.s32 	%r50, %r46, 2;
	mul.wide.u32 	%rd47, %r50, 4;
	add.s64 	%rd48, %rd1, %rd47;
	ld.global.f32 	%f57, [%rd48];
	add.s32 	%r51, %r47, 2;
	mul.wide.u32 	%rd49, %r51, 4;
	add.s64 	%rd50, %rd1, %rd49;
	ld.global.f32 	%f58, [%rd50];
	sub.f32 	%f59, %f57, %f58;
	fma.rn.f32 	%f60, %f59, %f59, %f56;
	add.s32 	%r52, %r46, 3;
	mul.wide.u32 	%rd51, %r52, 4;
	add.s64 	%rd52, %rd1, %rd51;
	ld.global.f32 	%f61, [%rd52];
	add.s32 	%r53, %r47, 3;
	mul.wide.u32 	%rd53, %r53, 4;
	add.s64 	%rd54, %rd1, %rd53;
	ld.global.f32 	%f62, [%rd54];
	sub.f32 	%f63, %f61, %f62;
	fma.rn.f32 	%f82, %f63, %f63, %f60;
	add.s32 	%r64, %r64, 4;
$L__BB2_10:
	setp.eq.s32 	%p9, %r14, 0;
	@%p9 bra 	$L__BB2_15;
	setp.eq.s32 	%p10, %r14, 1;
	@%p10 bra 	$L__BB2_13;
	add.s32 	%r54, %r64, %r4;
	mul.wide.u32 	%rd55, %r54, 4;
	add.s64 	%rd56, %rd1, %rd55;
	ld.global.f32 	%f65, [%rd56];
	add.s32 	%r55, %r64, %r5;
	mul.wide.u32 	%rd57, %r55, 4;
	add.s64 	%rd58, %rd1, %rd57;
	ld.global.f32 	%f66, [%rd58];
	sub.f32 	%f67, %f65, %f66;
	fma.rn.f32 	%f68, %f67, %f67, %f82;
	add.s32 	%r56, %r54, 1;
	mul.wide.u32 	%rd59, %r56, 4;
	add.s64 	%rd60, %rd1, %rd59;
	ld.global.f32 	%f69, [%rd60];
	add.s32 	%r57, %r55, 1;
	mul.wide.u32 	%rd61, %r57, 4;
	add.s64 	%rd62, %rd1, %rd61;
	ld.global.f32 	%f70, [%rd62];
	sub.f32 	%f71, %f69, %f70;
	fma.rn.f32 	%f82, %f71, %f71, %f68;
	add.s32 	%r64, %r64, 2;
$L__BB2_13:
	and.b32  	%r58, %r20, 1;
	setp.eq.b32 	%p11, %r58, 1;
	not.pred 	%p12, %p11;
	@%p12 bra 	$L__BB2_15;
	add.s32 	%r59, %r64, %r4;
	mul.wide.u32 	%rd63, %r59, 4;
	add.s64 	%rd64, %rd1, %rd63;
	ld.global.f32 	%f72, [%rd64];
	add.s32 	%r60, %r64, %r5;
	mul.wide.u32 	%rd65, %r60, 4;
	add.s64 	%rd66, %rd1, %rd65;
	ld.global.f32 	%f73, [%rd66];
	sub.f32 	%f74, %f72, %f73;
	fma.rn.f32 	%f82, %f74, %f74, %f82;
$L__BB2_15:
	mad.lo.s32 	%r61, %r2, %r19, %r3;
	mul.wide.u32 	%rd67, %r61, 4;
	add.s64 	%rd68, %rd2, %rd67;
	st.global.f32 	[%rd68], %f82;
$L__BB2_16:
	ret;
$L__BB2_17:
	mad.lo.s32 	%r26, %r2, %r19, %r3;
	mul.wide.u32 	%rd5, %r26, 4;
	add.s64 	%rd6, %rd2, %rd5;
	mov.b32 	%r27, 2139095039;
	st.global.u32 	[%rd6], %r27;
	bra.uni 	$L__BB2_16;

}
	// .globl	_Z13min_reductionPfPjS0_j
.visible .entry _Z13min_reductionPfPjS0_j(
	.param .u64 .ptr .align 1 _Z13min_reductionPfPjS0_j_param_0,
	.param .u64 .ptr .align 1 _Z13min_reductionPfPjS0_j_param_1,
	.param .u64 .ptr .align 1 _Z13min_reductionPfPjS0_j_param_2,
	.param .u32 _Z13min_reductionPfPjS0_j_param_3
)
{
	.reg .pred 	%p<10>;
	.reg .b32 	%r<16>;
	.reg .b32 	%f<3>;
	.reg .b64 	%rd<19>;

	ld.param.u64 	%rd4, [_Z13min_reductionPfPjS0_j_param_0];
	ld.param.u64 	%rd6, [_Z13min_reductionPfPjS0_j_param_1];
	ld.param.u64 	%rd5, [_Z13min_reductionPfPjS0_j_param_2];
	ld.param.u32 	%r9, [_Z13min_reductionPfPjS0_j_param_3];
	cvta.to.global.u64 	%rd1, %rd6;
	mov.u32 	%r15, %ntid.x;
	mov.u32 	%r2, %ctaid.x;
	mul.lo.s32 	%r3, %r15, %r2;
	mov.u32 	%r4, %tid.x;
	add.s32 	%r5, %r3, %r4;
	setp.ge.u32 	%p1, %r5, %r9;
	setp.lt.u32 	%p2, %r15, 2;
	or.pred  	%p3, %p1, %p2;
	@%p3 bra 	$L__BB3_6;
	cvta.to.global.u64 	%rd2, %rd4;
	mul.wide.s32 	%rd7, %r5, 4;
	add.s64 	%rd3, %rd1, %rd7;
$L__BB3_2:
	mov.u32 	%r6, %r15;
	shr.u32 	%r15, %r6, 1;
	add.s32 	%r11, %r15, %r5;
	setp.ge.u32 	%p4, %r4, %r15;
	setp.ge.u32 	%p5, %r11, %r9;
	or.pred  	%p6, %p4, %p5;
	@%p6 bra 	$L__BB3_5;
	ld.global.u32 	%r12, [%rd3];
	mul.wide.u32 	%rd8, %r12, 4;
	add.s64 	%rd9, %rd2, %rd8;
	ld.global.f32 	%f1, [%rd9];
	shl.b32 	%r13, %r15, 2;
	cvt.u64.u32 	%rd10, %r13;
	add.s64 	%rd11, %rd3, %rd10;
	ld.global.u32 	%r8, [%rd11];
	mul.wide.u32 	%rd12, %r8, 4;
	add.s64 	%rd13, %rd2, %rd12;
	ld.global.f32 	%f2, [%rd13];
	setp.leu.f32 	%p7, %f1, %f2;
	@%p7 bra 	$L__BB3_5;
	st.global.u32 	[%rd3], %r8;
$L__BB3_5:
	bar.sync 	0;
	setp.gt.u32 	%p8, %r6, 3;
	@%p8 bra 	$L__BB3_2;
$L__BB3_6:
	setp.ne.s32 	%p9, %r4, 0;
	@%p9 bra 	$L__BB3_8;
	mul.wide.u32 	%rd14, %r3, 4;
	add.s64 	%rd15, %rd1, %rd14;
	ld.global.u32 	%r14, [%rd15];
	cvta.to.global.u64 	%rd16, %rd5;
	mul.wide.u32 	%rd17, %r2, 4;
	add.s64 	%rd18, %rd16, %rd17;
	st.global.u32 	[%rd18], %r14;
$L__BB3_8:
	ret;

}


// ===== COMPILED SASS (sm_100) =====

	.target	sm_100

	.elftype	@"ET_EXEC"


//--------------------- .note.nv.tkinfo           --------------------------
	.section	.note.nv.tkinfo,"",@"SHT_NOTE"
	.sectionflags	@"SHF_NOTE_NV_TKINFO"
	.tkinfo
        /*0018*/ 	.word	0x00000002
        /*0030*/ 	.string	""
        /*0030*/ 	.string	"ptxas"
        /*0030*/ 	.string	"Cuda compilation tools, release 13.0, V13.0.88"
        /*0030*/ 	.string	"Build cuda_13.0.r13.0/compiler.36424714_0"
        /*0030*/ 	.string	"-arch sm_100 -m 64 "



//--------------------- .note.nv.cuinfo           --------------------------
	.section	.note.nv.cuinfo,"",@"SHT_NOTE"
	.sectionflags	@"SHF_NOTE_NV_CUINFO"
        /*0018*/ 	.short	0x0002
        /*001a*/ 	.short	0x0064
        /*001c*/ 	.short	0x0082
	.zero		2


//--------------------- .nv.info                  --------------------------
	.section	.nv.info,"",@"SHT_CUDA_INFO"
	.align	4


	//----- nvinfo : EIATTR_REGCOUNT
	.align		4
        /*0000*/ 	.byte	0x04, 0x2f
        /*0002*/ 	.short	(.L_1 - .L_0)
	.align		4
.L_0:
        /*0004*/ 	.word	index@(_Z14update_clusterPfiii)
        /*0008*/ 	.word	0x0000000c


	//----- nvinfo : EIATTR_FRAME_SIZE
	.align		4
.L_1:
        /*000c*/ 	.byte	0x04, 0x11
        /*000e*/ 	.short	(.L_3 - .L_2)
	.align		4
.L_2:
        /*0010*/ 	.word	index@(_Z14update_clusterPfiii)
        /*0014*/ 	.word	0x00000000


	//----- nvinfo : EIATTR_REGCOUNT
	.align		4
.L_3:
        /*0018*/ 	.byte	0x04, 0x2f
        /*001a*/ 	.short	(.L_5 - .L_4)
	.align		4
.L_4:
        /*001c*/ 	.word	index@(_Z14remove_clusterPfii)
        /*0020*/ 	.word	0x0000000c


	//----- nvinfo : EIATTR_FRAME_SIZE
	.align		4
.L_5:
        /*0024*/ 	.byte	0x04, 0x11
        /*0026*/ 	.short	(.L_7 - .L_6)
	.align		4
.L_6:
        /*0028*/ 	.word	index@(_Z14remove_clusterPfii)
        /*002c*/ 	.word	0x00000000


	//----- nvinfo : EIATTR_REGCOUNT
	.align		4
.L_7:
        /*0030*/ 	.byte	0x04, 0x2f
        /*0032*/ 	.short	(.L_9 - .L_8)
	.align		4
.L_8:
        /*0034*/ 	.word	index@(_Z29calculate_pairwise_dists_cudaPfS_jj)
        /*0038*/ 	.word	0x00000020


	//----- nvinfo : EIATTR_FRAME_SIZE
	.align		4
.L_9:
        /*003c*/ 	.byte	0x04, 0x11
        /*003e*/ 	.short	(.L_11 - .L_10)
	.align		4
.L_10:
        /*0040*/ 	.word	index@(_Z29calculate_pairwise_dists_cudaPfS_jj)
        /*0044*/ 	.word	0x00000000


	//----- nvinfo : EIATTR_REGCOUNT
	.align		4
.L_11:
        /*0048*/ 	.byte	0x04, 0x2f
        /*004a*/ 	.short	(.L_13 - .L_12)
	.align		4
.L_12:
        /*004c*/ 	.word	index@(_Z13min_reductionPfPjS0_j)
        /*0050*/ 	.word	0x00000013


	//----- nvinfo : EIATTR_FRAME_SIZE
	.align		4
.L_13:
        /*0054*/ 	.byte	0x04, 0x11
        /*0056*/ 	.short	(.L_15 - .L_14)
	.align		4
.L_14:
        /*0058*/ 	.word	index@(_Z13min_reductionPfPjS0_j)
        /*005c*/ 	.word	0x00000000


	//----- nvinfo : EIATTR_MIN_STACK_SIZE
	.align		4
.L_15:
        /*0060*/ 	.byte	0x04, 0x12
        /*0062*/ 	.short	(.L_17 - .L_16)
	.align		4
.L_16:
        /*0064*/ 	.word	index@(_Z13min_reductionPfPjS0_j)
        /*0068*/ 	.word	0x00000000


	//----- nvinfo : EIATTR_MIN_STACK_SIZE
	.align		4
.L_17:
        /*006c*/ 	.byte	0x04, 0x12
        /*006e*/ 	.short	(.L_19 - .L_18)
	.align		4
.L_18:
        /*0070*/ 	.word	index@(_Z29calculate_pairwise_dists_cudaPfS_jj)
        /*0074*/ 	.word	0x00000000


	//----- nvinfo : EIATTR_MIN_STACK_SIZE
	.align		4
.L_19:
        /*0078*/ 	.byte	0x04, 0x12
        /*007a*/ 	.short	(.L_21 - .L_20)
	.align		4
.L_20:
        /*007c*/ 	.word	index@(_Z14remove_clusterPfii)
        /*0080*/ 	.word	0x00000000


	//----- nvinfo : EIATTR_MIN_STACK_SIZE
	.align		4
.L_21:
        /*0084*/ 	.byte	0x04, 0x12
        /*0086*/ 	.short	(.L_23 - .L_22)
	.align		4
.L_22:
        /*0088*/ 	.word	index@(_Z14update_clusterPfiii)
        /*008c*/ 	.word	0x00000000
.L_23:


//--------------------- .nv.compat                --------------------------
	.section	.nv.compat,"",@"SHT_CUDA_COMPAT_INFO"
	.align	4
        /*0000*/ 	.byte	0x02, 0x09, 0x00, 0x00, 0x02, 0x02, 0x01, 0x00, 0x02, 0x05, 0x05, 0x00, 0x03, 0x07, 0x01, 0x01
        /*0010*/ 	.byte	0x02, 0x03, 0x00, 0x00, 0x02, 0x06, 0x01, 0x00, 0x04, 0x0b, 0x08, 0x00, 0x09, 0x00, 0x00, 0x00
        /*0020*/ 	.byte	0x00, 0x00, 0x00, 0x00


//--------------------- .nv.info._Z13min_reductionPfPjS0_j --------------------------
	.section	.nv.info._Z13min_reductionPfPjS0_j,"",@"SHT_CUDA_INFO"
	.sectionflags	@""
	.align	4


	//----- nvinfo : EIATTR_CUDA_API_VERSION
	.align		4
        /*0000*/ 	.byte	0x04, 0x37
        /*0002*/ 	.short	(.L_25 - .L_24)
.L_24:
        /*0004*/ 	.word	0x00000082


	//----- nvinfo : EIATTR_KPARAM_INFO
	.align		4
.L_25:
        /*0008*/ 	.byte	0x04, 0x17
        /*000a*/ 	.short	(.L_27 - .L_26)
.L_26:
        /*000c*/ 	.word	0x00000000
        /*0010*/ 	.short	0x0003
        /*0012*/ 	.short	0x0018
        /*0014*/ 	.byte	0x00, 0xf0, 0x11, 0x00


	//----- nvinfo : EIATTR_KPARAM_INFO
	.align		4
.L_27:
        /*0018*/ 	.byte	0x04, 0x17
        /*001a*/ 	.short	(.L_29 - .L_28)
.L_28:
        /*001c*/ 	.word	0x00000000
        /*0020*/ 	.short	0x0002
        /*0022*/ 	.short	0x0010
        /*0024*/ 	.byte	0x00, 0xf5, 0x21, 0x00


	//----- nvinfo : EIATTR_KPARAM_INFO
	.align		4
.L_29:
        /*0028*/ 	.byte	0x04, 0x17
        /*002a*/ 	.short	(.L_31 - .L_30)
.L_30:
        /*002c*/ 	.word	0x00000000
        /*0030*/ 	.short	0x0001
        /*0032*/ 	.short	0x0008
        /*0034*/ 	.byte	0x00, 0xf5, 0x21, 0x00


	//----- nvinfo : EIATTR_KPARAM_INFO
	.align		4
.L_31:
        /*0038*/ 	.byte	0x04, 0x17
        /*003a*/ 	.short	(.L_33 - .L_32)
.L_32:
        /*003c*/ 	.word	0x00000000
        /*0040*/ 	.short	0x0000
        /*0042*/ 	.short	0x0000
        /*0044*/ 	.byte	0x00, 0xf5, 0x21, 0x00


	//----- nvinfo : EIATTR_SPARSE_MMA_MASK
	.align		4
.L_33:
        /*0048*/ 	.byte	0x03, 0x50
        /*004a*/ 	.short	0x0000


	//----- nvinfo : EIATTR_MAXREG_COUNT
	.align		4
        /*004c*/ 	.byte	0x03, 0x1b
        /*004e*/ 	.short	0x00ff


	//----- nvinfo : EIATTR_NUM_BARRIERS
	.align		4
        /*0050*/ 	.byte	0x02, 0x4c
        /*0052*/ 	.byte	0x01
	.zero		1


	//----- nvinfo : EIATTR_MERCURY_ISA_VERSION
	.align		4
        /*0054*/ 	.byte	0x03, 0x5f
        /*0056*/ 	.short	0x0101


	//----- nvinfo : EIATTR_VRC_CTA_INIT_COUNT
	.align		4
        /*0058*/ 	.byte	0x02, 0x4a
	.zero		1
	.zero		1


	//----- nvinfo : EIATTR_EXIT_INSTR_OFFSETS
	.align		4
        /*005c*/ 	.byte	0x04, 0x1c
        /*005e*/ 	.short	(.L_35 - .L_34)


	//   ....[0]....
.L_34:
        /*0060*/ 	.word	0x00000240


	//   ....[1]....
        /*0064*/ 	.word	0x000002b0


	//----- nvinfo : EIATTR_CRS_STACK_SIZE
	.align		4
.L_35:
        /*0068*/ 	.byte	0x04, 0x1e
        /*006a*/ 	.short	(.L_37 - .L_36)
.L_36:
        /*006c*/ 	.word	0x00000000


	//----- nvinfo : EIATTR_CBANK_PARAM_SIZE
	.align		4
.L_37:
        /*0070*/ 	.byte	0x03, 0x19
        /*0072*/ 	.short	0x001c


	//----- nvinfo : EIATTR_PARAM_CBANK
	.align		4
        /*0074*/ 	.byte	0x04, 0x0a
        /*0076*/ 	.short	(.L_39 - .L_38)
	.align		4
.L_38:
        /*0078*/ 	.word	index@(.nv.constant0._Z13min_reductionPfPjS0_j)
        /*007c*/ 	.short	0x0380
        /*007e*/ 	.short	0x001c


	//----- nvinfo : EIATTR_SW_WAR
	.align		4
.L_39:
        /*0080*/ 	.byte	0x04, 0x36
        /*0082*/ 	.short	(.L_41 - .L_40)
.L_40:
        /*0084*/ 	.word	0x00000008
.L_41:


//--------------------- .nv.info._Z29calculate_pairwise_dists_cudaPfS_jj --------------------------
	.section	.nv.info._Z29calculate_pairwise_dists_cudaPfS_jj,"",@"SHT_CUDA_INFO"
	.sectionflags	@""
	.align	4


	//----- nvinfo : EIATTR_CUDA_API_VERSION
	.align		4
        /*0000*/ 	.byte	0x04, 0x37
        /*0002*/ 	.short	(.L_43 - .L_42)
.L_42:
        /*0004*/ 	.word	0x00000082


	//----- nvinfo : EIATTR_KPARAM_INFO
	.align		4
.L_43:
        /*0008*/ 	.byte	0x04, 0x17
        /*000a*/ 	.short	(.L_45 - .L_44)
.L_44:
        /*000c*/ 	.word	0x00000000
        /*0010*/ 	.short	0x0003
        /*0012*/ 	.short	0x0014
        /*0014*/ 	.byte	0x00, 0xf0, 0x11, 0x00


	//----- nvinfo : EIATTR_KPARAM_INFO
	.align		4
.L_45:
        /*0018*/ 	.byte	0x04, 0x17
        /*001a*/ 	.short	(.L_47 - .L_46)
.L_46:
        /*001c*/ 	.word	0x00000000
        /*0020*/ 	.short	0x0002
        /*0022*/ 	.short	0x0010
        /*0024*/ 	.byte	0x00, 0xf0, 0x11, 0x00


	//----- nvinfo : EIATTR_KPARAM_INFO
	.align		4
.L_47:
        /*0028*/ 	.byte	0x04, 0x17
        /*002a*/ 	.short	(.L_49 - .L_48)
.L_48:
        /*002c*/ 	.word	0x00000000
        /*0030*/ 	.short	0x0001
        /*0032*/ 	.short	0x0008
        /*0034*/ 	.byte	0x00, 0xf5, 0x21, 0x00


	//----- nvinfo : EIATTR_KPARAM_INFO
	.align		4
.L_49:
        /*0038*/ 	.byte	0x04, 0x17
        /*003a*/ 	.short	(.L_51 - .L_50)
.L_50:
        /*003c*/ 	.word	0x00000000
        /*0040*/ 	.short	0x0000
        /*0042*/ 	.short	0x0000
        /*0044*/ 	.byte	0x00, 0xf5, 0x21, 0x00


	//----- nvinfo : EIATTR_SPARSE_MMA_MASK
	.align		4
.L_51:
        /*0048*/ 	.byte	0x03, 0x50
        /*004a*/ 	.short	0x0000


	//----- nvinfo : EIATTR_MAXREG_COUNT
	.align		4
        /*004c*/ 	.byte	0x03, 0x1b
        /*004e*/ 	.short	0x00ff


	//----- nvinfo : EIATTR_MERCURY_ISA_VERSION
	.align		4
        /*0050*/ 	.byte	0x03, 0x5f
        /*0052*/ 	.short	0x0101


	//----- nvinfo : EIATTR_VRC_CTA_INIT_COUNT
	.align		4
        /*0054*/ 	.byte	0x02, 0x4a
	.zero		1
	.zero		1


	//----- nvinfo : EIATTR_EXIT_INSTR_OFFSETS
	.align		4
        /*0058*/ 	.byte	0x04, 0x1c
        /*005a*/ 	.short	(.L_53 - .L_52)


	//   ....[0]....
.L_52:
        /*005c*/ 	.word	0x00000080


	//   ....[1]....
        /*0060*/ 	.word	0x000001e0


	//   ....[2]....
        /*0064*/ 	.word	0x00000bf0


	//   ....[3]....
        /*0068*/ 	.word	0x00000c50


	//----- nvinfo : EIATTR_CRS_STACK_SIZE
	.align		4
.L_53:
        /*006c*/ 	.byte	0x04, 0x1e
        /*006e*/ 	.short	(.L_55 - .L_54)
.L_54:
        /*0070*/ 	.word	0x00000000


	//----- nvinfo : EIATTR_CBANK_PARAM_SIZE
	.align		4
.L_55:
        /*0074*/ 	.byte	0x03, 0x19
        /*0076*/ 	.short	0x0018


	//----- nvinfo : EIATTR_PARAM_CBANK
	.align		4
        /*0078*/ 	.byte	0x04, 0x0a
        /*007a*/ 	.short	(.L_57 - .L_56)
	.align		4
.L_56:
        /*007c*/ 	.word	index@(.nv.constant0._Z29calculate_pairwise_dists_cudaPfS_jj)
        /*0080*/ 	.short	0x0380
        /*0082*/ 	.short	0x0018


	//----- nvinfo : EIATTR_SW_WAR
	.align		4
.L_57:
        /*0084*/ 	.byte	0x04, 0x36
        /*0086*/ 	.short	(.L_59 - .L_58)
.L_58:
        /*0088*/ 	.word	0x00000008
.L_59:


//--------------------- .nv.info._Z14remove_clusterPfii --------------------------
	.section	.nv.info._Z14remove_clusterPfii,"",@"SHT_CUDA_INFO"
	.sectionflags	@""
	.align	4


	//----- nvinfo : EIATTR_CUDA_API_VERSION
	.align		4
        /*0000*/ 	.byte	0x04, 0x37
        /*0002*/ 	.short	(.L_61 - .L_60)
.L_60:
        /*0004*/ 	.word	0x00000082


	//----- nvinfo : EIATTR_KPARAM_INFO
	.align		4
.L_61:
        /*0008*/ 	.byte	0x04, 0x17
        /*000a*/ 	.short	(.L_63 - .L_62)
.L_62:
        /*000c*/ 	.word	0x00000000
        /*0010*/ 	.short	0x0002
        /*0012*/ 	.short	0x000c
        /*0014*/ 	.byte	0x00, 0xf0, 0x11, 0x00


	//----- nvinfo : EIATTR_KPARAM_INFO
	.align		4
.L_63:
        /*0018*/ 	.byte	0x04, 0x17
        /*001a*/ 	.short	(.L_65 - .L_64)
.L_64:
        /*001c*/ 	.word	0x00000000
        /*0020*/ 	.short	0x0001
        /*0022*/ 	.short	0x0008
        /*0024*/ 	.byte	0x00, 0xf0, 0x11, 0x00


	//----- nvinfo : EIATTR_KPARAM_INFO
	.align		4
.L_65:
        /*0028*/ 	.byte	0x04, 0x17
        /*002a*/ 	.short	(.L_67 - .L_66)
.L_66:
        /*002c*/ 	.word	0x00000000
        /*0030*/ 	.short	0x0000
        /*0032*/ 	.short	0x0000
        /*0034*/ 	.byte	0x00, 0xf5, 0x21, 0x00


	//----- nvinfo : EIATTR_SPARSE_MMA_MASK
	.align		4
.L_67:
        /*0038*/ 	.byte	0x03, 0x50
        /*003a*/ 	.short	0x0000


	//----- nvinfo : EIATTR_MAXREG_COUNT
	.align		4
        /*003c*/ 	.byte	0x03, 0x1b
        /*003e*/ 	.short	0x00ff


	//----- nvinfo : EIATTR_MERCURY_ISA_VERSION
	.align		4
        /*0040*/ 	.byte	0x03, 0x5f
        /*0042*/ 	.short	0x0101


	//----- nvinfo : EIATTR_VRC_CTA_INIT_COUNT
	.align		4
        /*0044*/ 	.byte	0x02, 0x4a
	.zero		1
	.zero		1


	//----- nvinfo : EIATTR_EXIT_INSTR_OFFSETS
	.align		4
        /*0048*/ 	.byte	0x04, 0x1c
        /*004a*/ 	.short	(.L_69 - .L_68)


	//   ....[0]....
.L_68:
        /*004c*/ 	.word	0x00000080


	//   ....[1]....
        /*0050*/ 	.word	0x00000260


	//   ....[2]....
        /*0054*/ 	.word	0x000002b0


	//----- nvinfo : EIATTR_CBANK_PARAM_SIZE
	.align		4
.L_69:
        /*0058*/ 	.byte	0x03, 0x19
        /*005a*/ 	.short	0x0010


	//----- nvinfo : EIATTR_PARAM_CBANK
	.align		4
        /*005c*/ 	.byte	0x04, 0x0a
        /*005e*/ 	.short	(.L_71 - .L_70)
	.align		4
.L_70:
        /*0060*/ 	.word	index@(.nv.constant0._Z14remove_clusterPfii)
        /*0064*/ 	.short	0x0380
        /*0066*/ 	.short	0x0010


	//----- nvinfo : EIATTR_SW_WAR
	.align		4
.L_71:
        /*0068*/ 	.byte	0x04, 0x36
        /*006a*/ 	.short	(.L_73 - .L_72)
.L_72:
        /*006c*/ 	.word	0x00000008
.L_73:


//--------------------- .nv.info._Z14update_clusterPfiii --------------------------
	.section	.nv.info._Z14update_clusterPfiii,"",@"SHT_CUDA_INFO"
	.sectionflags	@""
	.align	4


	//----- nvinfo : EIATTR_CUDA_API_VERSION
	.align		4
        /*0000*/ 	.byte	0x04, 0x37
        /*0002*/ 	.short	(.L_75 - .L_74)
.L_74:
        /*0004*/ 	.word	0x00000082


	//----- nvinfo : EIATTR_KPARAM_INFO
	.align		4
.L_75:
        /*0008*/ 	.byte	0x04, 0x17
        /*000a*/ 	.short	(.L_77 - .L_76)
.L_76:
        /*000c*/ 	.word	0x00000000
        /*0010*/ 	.short	0x0003
        /*0012*/ 	.short	0x0010
        /*0014*/ 	.byte	0x00, 0xf0, 0x11, 0x00


	//----- nvinfo : EIATTR_KPARAM_INFO
	.align		4
.L_77:
        /*0018*/ 	.byte	0x04, 0x17
        /*001a*/ 	.short	(.L_79 - .L_78)
.L_78:
        /*001c*/ 	.word	0x00000000
        /*0020*/ 	.short	0x0002
        /*0022*/ 	.short	0x000c
        /*0024*/ 	.byte	0x00, 0xf0, 0x11, 0x00


	//----- nvinfo : EIATTR_KPARAM_INFO
	.align		4
.L_79:
        /*0028*/ 	.byte	0x04, 0x17
        /*002a*/ 	.short	(.L_81 - .L_80)
.L_80:
        /*002c*/ 	.word	0x00000000
        /*0030*/ 	.short	0x0001
        /*0032*/ 	.short	0x0008
        /*0034*/ 	.byte	0x00, 0xf0, 0x11, 0x00


	//----- nvinfo : EIATTR_KPARAM_INFO
	.align		4
.L_81:
        /*0038*/ 	.byte	0x04, 0x17
        /*003a*/ 	.short	(.L_83 - .L_82)
.L_82:
        /*003c*/ 	.word	0x00000000
        /*0040*/ 	.short	0x0000
        /*0042*/ 	.short	0x0000
        /*0044*/ 	.byte	0x00, 0xf5, 0x21, 0x00


	//----- nvinfo : EIATTR_SPARSE_MMA_MASK
	.align		4
.L_83:
        /*0048*/ 	.byte	0x03, 0x50
        /*004a*/ 	.short	0x0000


	//----- nvinfo : EIATTR_MAXREG_COUNT
	.align		4
        /*004c*/ 	.byte	0x03, 0x1b
        /*004e*/ 	.short	0x00ff


	//----- nvinfo : EIATTR_MERCURY_ISA_VERSION
	.align		4
        /*0050*/ 	.byte	0x03, 0x5f
        /*0052*/ 	.short	0x0101


	//----- nvinfo : EIATTR_VRC_CTA_INIT_COUNT
	.align		4
        /*0054*/ 	.byte	0x02, 0x4a
	.zero		1
	.zero		1


	//----- nvinfo : EIATTR_EXIT_INSTR_OFFSETS
	.align		4
        /*0058*/ 	.byte	0x04, 0x1c
        /*005a*/ 	.short	(.L_85 - .L_84)


	//   ....[0]....
.L_84:
        /*005c*/ 	.word	0x00000080


	//   ....[1]....
        /*0060*/ 	.word	0x00000240


	//   ....[2]....
        /*0064*/ 	.word	0x00000330


	//   ....[3]....
        /*0068*/ 	.word	0x00000350


	//   ....[4]....
        /*006c*/ 	.word	0x00000400


	//----- nvinfo : EIATTR_CRS_STACK_SIZE
	.align		4
.L_85:
        /*0070*/ 	.byte	0x04, 0x1e
        /*0072*/ 	.short	(.L_87 - .L_86)
.L_86:
        /*0074*/ 	.word	0x00000000


	//----- nvinfo : EIATTR_CBANK_PARAM_SIZE
	.align		4
.L_87:
        /*0078*/ 	.byte	0x03, 0x19
        /*007a*/ 	.short	0x0014


	//----- nvinfo : EIATTR_PARAM_CBANK
	.align		4
        /*007c*/ 	.byte	0x04, 0x0a
        /*007e*/ 	.short	(.L_89 - .L_88)
	.align		4
.L_88:
        /*0080*/ 	.word	index@(.nv.constant0._Z14update_clusterPfiii)
        /*0084*/ 	.short	0x0380
        /*0086*/ 	.short	0x0014


	//----- nvinfo : EIATTR_SW_WAR
	.align		4
.L_89:
        /*0088*/ 	.byte	0x04, 0x36
        /*008a*/ 	.short	(.L_91 - .L_90)
.L_90:
        /*008c*/ 	.word	0x00000008
.L_91:


//--------------------- .nv.callgraph             --------------------------
	.section	.nv.callgraph,"",@"SHT_CUDA_CALLGRAPH"
	.align	4
	.sectionentsize	8
	.align		4
        /*0000*/ 	.word	0x00000000
	.align		4
        /*0004*/ 	.word	0xffffffff
	.align		4
        /*0008*/ 	.word	0x00000000
	.align		4
        /*000c*/ 	.word	0xfffffffe
	.align		4
        /*0010*/ 	.word	0x00000000
	.align		4
        /*0014*/ 	.word	0xfffffffd
	.align		4
        /*0018*/ 	.word	0x00000000
	.align		4
        /*001c*/ 	.word	0xfffffffc


//--------------------- .text._Z13min_reductionPfPjS0_j --------------------------
	.section	.text._Z13min_reductionPfPjS0_j,"ax",@progbits
	.align	128
        .global         _Z13min_reductionPfPjS0_j
        .type           _Z13min_reductionPfPjS0_j,@function
        .size           _Z13min_reductionPfPjS0_j,(.L_x_13 - _Z13min_reductionPfPjS0_j)
        .other          _Z13min_reductionPfPjS0_j,@"STO_CUDA_ENTRY STV_DEFAULT"
_Z13min_reductionPfPjS0_j:
.text._Z13min_reductionPfPjS0_j:
[----:B------:R-:W-:Y:S01]  /*0000*/  LDC R1, c[0x0][0x37c] ;  /* 0x0000df00ff017b82 */ /* 0x000fe20000000800 */
[----:B------:R-:W0:Y:S07]  /*0010*/  S2R R0, SR_CTAID.X ;  /* 0x0000000000007919 */ /* 0x000e2e0000002500 */
[----:B------:R-:W1:Y:S01]  /*0020*/  LDC R12, c[0x0][0x360] ;  /* 0x0000d800ff0c7b82 */ /* 0x000e620000000800 */
[----:B------:R-:W2:Y:S01]  /*0030*/  LDCU UR6, c[0x0][0x398] ;  /* 0x00007300ff0677ac */ /* 0x000ea20008000800 */
[----:B------:R-:W3:Y:S01]  /*0040*/  S2R R14, SR_TID.X ;  /* 0x00000000000e7919 */ /* 0x000ee20000002100 */
[----:B------:R-:W4:Y:S01]  /*0050*/  LDCU.64 UR4, c[0x0][0x358] ;  /* 0x00006b00ff0477ac */ /* 0x000f220008000a00 */
[----:B------:R-:W0:Y:S01]  /*0060*/  LDCU UR7, c[0x0][0x398] ;  /* 0x00007300ff0777ac */ /* 0x000e220008000800 */
[C---:B-1----:R-:W-:Y:S01]  /*0070*/  ISETP.GE.U32.AND P0, PT, R12.reuse, 0x2, PT ;  /* 0x000000020c00780c */ /* 0x042fe20003f06070 */
[----:B0-----:R-:W-:-:S04]  /*0080*/  IMAD R13, R12, R0, RZ ;  /* 0x000000000c0d7224 */ /* 0x001fc800078e02ff */
[----:B---3--:R-:W-:-:S05]  /*0090*/  IMAD.IADD R15, R13, 0x1, R14 ;  /* 0x000000010d0f7824 */ /* 0x008fca00078e020e */
[----:B--2---:R-:W-:-:S13]  /*00a0*/  ISETP.GE.U32.OR P0, PT, R15, UR6, !P0 ;  /* 0x000000060f007c0c */ /* 0x004fda000c706470 */
[----:B----4-:R-:W-:Y:S05]  /*00b0*/  @P0 BRA `(.L_x_0) ;  /* 0x00000000005c0947 */ /* 0x010fea0003800000 */
[----:B------:R-:W0:Y:S08]  /*00c0*/  LDC.64 R4, c[0x0][0x388] ;  /* 0x0000e200ff047b82 */ /* 0x000e300000000a00 */
[----:B------:R-:W1:Y:S01]  /*00d0*/  LDC.64 R2, c[0x0][0x380] ;  /* 0x0000e000ff027b82 */ /* 0x000e620000000a00 */
[----:B0-----:R-:W-:-:S07]  /*00e0*/  IMAD.WIDE R4, R15, 0x4, R4 ;  /* 0x000000040f047825 */ /* 0x001fce00078e0204 */
.L_x_2:
[--C-:B------:R-:W-:Y:S01]  /*00f0*/  IMAD.MOV.U32 R16, RZ, RZ, R12.reuse ;  /* 0x000000ffff107224 */ /* 0x100fe200078e000c */
[----:B------:R-:W-:-:S04]  /*0100*/  SHF.R.U32.HI R12, RZ, 0x1, R12 ;  /* 0x00000001ff0c7819 */ /* 0x000fc8000001160c */
[----:B------:R-:W-:-:S04]  /*0110*/  IADD3 R6, PT, PT, R15, R12, RZ ;  /* 0x0000000c0f067210 */ /* 0x000fc80007ffe0ff */
[----:B------:R-:W-:-:S04]  /*0120*/  ISETP.GE.U32.AND P0, PT, R6, UR7, PT ;  /* 0x0000000706007c0c */ /* 0x000fc8000bf06070 */
[----:B------:R-:W-:-:S13]  /*0130*/  ISETP.GE.U32.OR P0, PT, R14, R12, P0 ;  /* 0x0000000c0e00720c */ /* 0x000fda0000706470 */
[----:B0-----:R-:W-:Y:S05]  /*0140*/  @P0 BRA `(.L_x_1) ;  /* 0x0000000000280947 */ /* 0x001fea0003800000 */
[----:B------:R-:W-:Y:S01]  /*0150*/  LEA R10, P0, R12, R4, 0x2 ;  /* 0x000000040c0a7211 */ /* 0x000fe200078010ff */
[----:B------:R-:W1:Y:S04]  /*0160*/  LDG.E R7, desc[UR4][R4.64] ;  /* 0x0000000404077981 */ /* 0x000e68000c1e1900 */
[----:B------:R-:W-:-:S06]  /*0170*/  IMAD.X R11, RZ, RZ, R5, P0 ;  /* 0x000000ffff0b7224 */ /* 0x000fcc00000e0605 */
[----:B------:R-:W2:Y:S01]  /*0180*/  LDG.E R11, desc[UR4][R10.64] ;  /* 0x000000040a0b7981 */ /* 0x000ea2000c1e1900 */
[----:B-1----:R-:W-:-:S06]  /*0190*/  IMAD.WIDE.U32 R6, R7, 0x4, R2 ;  /* 0x0000000407067825 */ /* 0x002fcc00078e0002 */
[----:B------:R-:W3:Y:S01]  /*01a0*/  LDG.E R6, desc[UR4][R6.64] ;  /* 0x0000000406067981 */ /* 0x000ee2000c1e1900 */
[----:B--2---:R-:W-:-:S06]  /*01b0*/  IMAD.WIDE.U32 R8, R11, 0x4, R2 ;  /* 0x000000040b087825 */ /* 0x004fcc00078e0002 */
[----:B------:R-:W3:Y:S02]  /*01c0*/  LDG.E R9, desc[UR4][R8.64] ;  /* 0x0000000408097981 */ /* 0x000ee4000c1e1900 */
[----:B---3--:R-:W-:-:S13]  /*01d0*/  FSETP.GT.AND P0, PT, R6, R9, PT ;  /* 0x000000090600720b */ /* 0x008fda0003f04000 */
[----:B------:R0:W-:Y:S02]  /*01e0*/  @P0 STG.E desc[UR4][R4.64], R11 ;  /* 0x0000000b04000986 */ /* 0x0001e4000c101904 */
.L_x_1:
[----:B------:R-:W-:Y:S01]  /*01f0*/  ISETP.GT.U32.AND P0, PT, R16, 0x3, PT ;  /* 0x000000031000780c */ /* 0x000fe20003f04070 */
[----:B------:R-:W-:Y:S05]  /*0200*/  WARPSYNC.ALL ;  /* 0x0000000000007948 */ /* 0x000fea0003800000 */
[----:B------:R-:W-:Y:S07]  /*0210*/  BAR.SYNC.DEFER_BLOCKING 0x0 ;  /* 0x0000000000007b1d */ /* 0x000fee0000010000 */
[----:B------:R-:W-:Y:S05]  /*0220*/  @P0 BRA `(.L_x_2) ;  /* 0xfffffffc00b00947 */ /* 0x000fea000383ffff */
.L_x_0:
[----:B------:R-:W-:-:S13]  /*0230*/  ISETP.NE.AND P0, PT, R14, RZ, PT ;  /* 0x000000ff0e00720c */ /* 0x000fda0003f05270 */
[----:B------:R-:W-:Y:S05]  /*0240*/  @P0 EXIT ;  /* 0x000000000000094d */ /* 0x000fea0003800000 */
[----:B-1----:R-:W1:Y:S08]  /*0250*/  LDC.64 R2, c[0x0][0x388] ;  /* 0x0000e200ff027b82 */ /* 0x002e700000000a00 */
[----:B0-----:R-:W0:Y:S01]  /*0260*/  LDC.64 R4, c[0x0][0x390] ;  /* 0x0000e400ff047b82 */ /* 0x001e220000000a00 */
[----:B-1----:R-:W-:-:S06]  /*0270*/  IMAD.WIDE.U32 R2, R13, 0x4, R2 ;  /* 0x000000040d027825 */ /* 0x002fcc00078e0002 */
[----:B------:R-:W2:Y:S01]  /*0280*/  LDG.E R3, desc[UR4][R2.64] ;  /* 0x0000000402037981 */ /* 0x000ea2000c1e1900 */
[----:B0-----:R-:W-:-:S05]  /*0290*/  IMAD.WIDE.U32 R4, R0, 0x4, R4 ;  /* 0x0000000400047825 */ /* 0x001fca00078e0004 */
[----:B--2---:R-:W-:Y:S01]  /*02a0*/  STG.E desc[UR4][R4.64], R3 ;  /* 0x0000000304007986 */ /* 0x004fe2000c101904 */
[----:B------:R-:W-:Y:S05]  /*02b0*/  EXIT ;  /* 0x000000000000794d */ /* 0x000fea0003800000 */
.L_x_3:
[----:B------:R-:W-:-:S00]  /*02c0*/  BRA `(.L_x_3) ;  /* 0xfffffffc00fc7947 */ /* 0x000fc0000383ffff */
[----:B------:R-:W-:-:S00]  /*02d0*/  NOP ;  /* 0x0000000000007918 */ /* 0x000fc00000000000 */
        /* <DEDUP_REMOVED lines=10> */
.L_x_13:


//--------------------- .text._Z29calculate_pairwise_dists_cudaPfS_jj --------------------------
	.section	.text._Z29calculate_pairwise_dists_cudaPfS_jj,"ax",@progbits
	.align	128
        .global         _Z29calculate_pairwise_dists_cudaPfS_jj
        .type           _Z29calculate_pairwise_dists_cudaPfS_jj,@function
        .size           _Z29calculate_pairwise_dists_cudaPfS_jj,(.L_x_14 - _Z29calculate_pairwise_dists_cudaPfS_jj)
        .other          _Z29calculate_pairwise_dists_cudaPfS_jj,@"STO_CUDA_ENTRY STV_DEFAULT"
_Z29calculate_pairwise_dists_cudaPfS_jj:
.text._Z29calculate_pairwise_dists_cudaPfS_jj:
[----:B------:R-:W-:Y:S01]  /*0000*/  LDC R1, c[0x0][0x37c] ;  /* 0x0000df00ff017b82 */ /* 0x000fe20000000800 */
[----:B------:R-:W0:Y:S01]  /*0010*/  S2R R4, SR_TID.X ;  /* 0x0000000000047919 */ /* 0x000e220000002100 */
[----:B------:R-:W1:Y:S01]  /*0020*/  LDCU UR8, c[0x0][0x390] ;  /* 0x00007200ff0877ac */ /* 0x000e620008000800 */
[----:B------:R-:W0:Y:S01]  /*0030*/  S2R R3, SR_CTAID.X ;  /* 0x0000000000037919 */ /* 0x000e220000002500 */
[----:B------:R-:W0:Y:S01]  /*0040*/  LDCU UR5, c[0x0][0x360] ;  /* 0x00006c00ff0577ac */ /* 0x000e220008000800 */
[----:B-1----:R-:W-:Y:S01]  /*0050*/  UIMAD UR4, UR8, UR8, URZ ;  /* 0x00000008080472a4 */ /* 0x002fe2000f8e02ff */
[----:B0-----:R-:W-:-:S05]  /*0060*/  IMAD R4, R3, UR5, R4 ;  /* 0x0000000503047c24 */ /* 0x001fca000f8e0204 */
[----:B------:R-:W-:-:S13]  /*0070*/  ISETP.GE.U32.AND P0, PT, R4, UR4, PT ;  /* 0x0000000404007c0c */ /* 0x000fda000bf06070 */
[----:B------:R-:W-:Y:S05]  /*0080*/  @P0 EXIT ;  /* 0x000000000000094d */ /* 0x000fea0003800000 */
[----:B------:R-:W0:Y:S01]  /*0090*/  I2F.U32.RP R5, UR8 ;  /* 0x0000000800057d06 */ /* 0x000e220008209000 */
[----:B------:R-:W-:-:S07]  /*00a0*/  ISETP.NE.U32.AND P2, PT, RZ, UR8, PT ;  /* 0x00000008ff007c0c */ /* 0x000fce000bf45070 */
[----:B0-----:R-:W0:Y:S02]  /*00b0*/  MUFU.RCP R5, R5 ;  /* 0x0000000500057308 */ /* 0x001e240000001000 */
[----:B0-----:R-:W-:-:S06]  /*00c0*/  IADD3 R2, PT, PT, R5, 0xffffffe, RZ ;  /* 0x0ffffffe05027810 */ /* 0x001fcc0007ffe0ff */
[----:B------:R0:W1:Y:S02]  /*00d0*/  F2I.FTZ.U32.TRUNC.NTZ R3, R2 ;  /* 0x0000000200037305 */ /* 0x000064000021f000 */
[----:B0-----:R-:W-:Y:S01]  /*00e0*/  HFMA2 R2, -RZ, RZ, 0, 0 ;  /* 0x00000000ff027431 */ /* 0x001fe200000001ff */
[----:B-1----:R-:W-:-:S05]  /*00f0*/  IADD3 R7, PT, PT, RZ, -R3, RZ ;  /* 0x80000003ff077210 */ /* 0x002fca0007ffe0ff */
[----:B------:R-:W-:-:S04]  /*0100*/  IMAD R7, R7, UR8, RZ ;  /* 0x0000000807077c24 */ /* 0x000fc8000f8e02ff */
[----:B------:R-:W-:-:S06]  /*0110*/  IMAD.HI.U32 R3, R3, R7, R2 ;  /* 0x0000000703037227 */ /* 0x000fcc00078e0002 */
[----:B------:R-:W-:-:S05]  /*0120*/  IMAD.HI.U32 R0, R3, R4, RZ ;  /* 0x0000000403007227 */ /* 0x000fca00078e00ff */
[----:B------:R-:W-:-:S05]  /*0130*/  IADD3 R3, PT, PT, -R0, RZ, RZ ;  /* 0x000000ff00037210 */ /* 0x000fca0007ffe1ff */
[----:B------:R-:W-:-:S05]  /*0140*/  IMAD R3, R3, UR8, R4 ;  /* 0x0000000803037c24 */ /* 0x000fca000f8e0204 */
[----:B------:R-:W-:-:S13]  /*0150*/  ISETP.GE.U32.AND P0, PT, R3, UR8, PT ;  /* 0x0000000803007c0c */ /* 0x000fda000bf06070 */
[----:B------:R-:W-:Y:S02]  /*0160*/  @P0 IADD3 R3, PT, PT, R3, -UR8, RZ ;  /* 0x8000000803030c10 */ /* 0x000fe4000fffe0ff */
[----:B------:R-:W-:Y:S02]  /*0170*/  @P0 IADD3 R0, PT, PT, R0, 0x1, RZ ;  /* 0x0000000100000810 */ /* 0x000fe40007ffe0ff */
[----:B------:R-:W-:-:S13]  /*0180*/  ISETP.GE.U32.AND P1, PT, R3, UR8, PT ;  /* 0x0000000803007c0c */ /* 0x000fda000bf26070 */
[----:B------:R-:W-:Y:S02]  /*0190*/  @P1 IADD3 R0, PT, PT, R0, 0x1, RZ ;  /* 0x0000000100001810 */ /* 0x000fe40007ffe0ff */
[----:B------:R-:W-:-:S04]  /*01a0*/  @!P2 LOP3.LUT R0, RZ, UR8, RZ, 0x33, !PT ;  /* 0x00000008ff00ac12 */ /* 0x000fc8000f8e33ff */
[C---:B------:R-:W-:Y:S02]  /*01b0*/  ISETP.GE.U32.AND P0, PT, R0.reuse, UR8, PT ;  /* 0x0000000800007c0c */ /* 0x040fe4000bf06070 */
[----:B------:R-:W-:-:S05]  /*01c0*/  IADD3 R3, PT, PT, -R0, RZ, RZ ;  /* 0x000000ff00037210 */ /* 0x000fca0007ffe1ff */
[----:B------:R-:W-:-:S06]  /*01d0*/  IMAD R3, R3, UR8, R4 ;  /* 0x0000000803037c24 */ /* 0x000fcc000f8e0204 */
[----:B------:R-:W-:Y:S05]  /*01e0*/  @P0 EXIT ;  /* 0x000000000000094d */ /* 0x000fea0003800000 */
[----:B------:R-:W-:Y:S01]  /*01f0*/  ISETP.GE.AND P0, PT, R0, R3, PT ;  /* 0x000000030000720c */ /* 0x000fe20003f06270 */
[----:B------:R-:W0:-:S12]  /*0200*/  LDCU.64 UR6, c[0x0][0x358] ;  /* 0x00006b00ff0677ac */ /* 0x000e180008000a00 */
[----:B------:R-:W-:Y:S05]  /*0210*/  @P0 BRA `(.L_x_4) ;  /* 0x0000000800780947 */ /* 0x000fea0003800000 */
[----:B------:R-:W1:Y:S01]  /*0220*/  LDC R2, c[0x0][0x394] ;  /* 0x0000e500ff027b82 */ /* 0x000e620000000800 */
[----:B------:R-:W-:Y:S02]  /*0230*/  MOV R24, RZ ;  /* 0x000000ff00187202 */ /* 0x000fe40000000f00 */
[----:B-1----:R-:W-:-:S13]  /*0240*/  ISETP.NE.AND P0, PT, R2, RZ, PT ;  /* 0x000000ff0200720c */ /* 0x002fda0003f05270 */
[----:B------:R-:W-:Y:S05]  /*0250*/  @!P0 BRA `(.L_x_5) ;  /* 0x0000000800548947 */ /* 0x000fea0003800000 */
[C---:B------:R-:W-:Y:S01]  /*0260*/  ISETP.GE.U32.AND P0, PT, R2.reuse, 0x8, PT ;  /* 0x000000080200780c */ /* 0x040fe20003f06070 */
[----:B------:R-:W-:Y:S01]  /*0270*/  HFMA2 R24, -RZ, RZ, 0, 0 ;  /* 0x00000000ff187431 */ /* 0x000fe200000001ff */
[----:B------:R-:W-:Y:S02]  /*0280*/  LOP3.LUT R4, R2, 0x7, RZ, 0xc0, !PT ;  /* 0x0000000702047812 */ /* 0x000fe400078ec0ff */
[----:B------:R-:W-:Y:S02]  /*0290*/  MOV R5, RZ ;  /* 0x000000ff00057202 */ /* 0x000fe40000000f00 */
[----:B------:R-:W-:-:S07]  /*02a0*/  ISETP.NE.AND P1, PT, R4, RZ, PT ;  /* 0x000000ff0400720c */ /* 0x000fce0003f25270 */
[----:B------:R-:W-:Y:S06]  /*02b0*/  @!P0 BRA `(.L_x_6) ;  /* 0x0000000400248947 */ /* 0x000fec0003800000 */
[----:B------:R-:W-:Y:S01]  /*02c0*/  LOP3.LUT R5, R2, 0xfffffff8, RZ, 0xc0, !PT ;  /* 0xfffffff802057812 */ /* 0x000fe200078ec0ff */
[----:B------:R-:W-:Y:S01]  /*02d0*/  UMOV UR4, URZ ;  /* 0x000000ff00047c82 */ /* 0x000fe20008000000 */
[----:B------:R-:W-:Y:S02]  /*02e0*/  MOV R24, RZ ;  /* 0x000000ff00187202 */ /* 0x000fe40000000f00 */
[----:B------:R-:W-:-:S07]  /*02f0*/  IADD3 R7, PT, PT, -R5, RZ, RZ ;  /* 0x000000ff05077210 */ /* 0x000fce0007ffe1ff */
.L_x_7:
[----:B------:R-:W1:Y:S01]  /*0300*/  LDC.64 R14, c[0x0][0x380] ;  /* 0x0000e000ff0e7b82 */ /* 0x000e620000000a00 */
[-C--:B------:R-:W-:Y:S02]  /*0310*/  IMAD R21, R0, R2.reuse, UR4 ;  /* 0x0000000400157e24 */ /* 0x080fe4000f8e0202 */
[----:B------:R-:W-:-:S03]  /*0320*/  IMAD R17, R3, R2, UR4 ;  /* 0x0000000403117e24 */ /* 0x000fc6000f8e0202 */
[----:B------:R-:W-:Y:S02]  /*0330*/  IADD3 R9, PT, PT, R21, 0x1, RZ ;  /* 0x0000000115097810 */ /* 0x000fe40007ffe0ff */
[----:B------:R-:W-:Y:S02]  /*0340*/  IADD3 R13, PT, PT, R17, 0x1, RZ ;  /* 0x00000001110d7810 */ /* 0x000fe40007ffe0ff */
[----:B------:R-:W-:Y:S02]  /*0350*/  IADD3 R12, PT, PT, R21, 0x3, RZ ;  /* 0x00000003150c7810 */ /* 0x000fe40007ffe0ff */
[----:B------:R-:W-:Y:S02]  /*0360*/  IADD3 R16, PT, PT, R17, 0x3, RZ ;  /* 0x0000000311107810 */ /* 0x000fe40007ffe0ff */
[----:B------:R-:W-:Y:S02]  /*0370*/  IADD3 R29, PT, PT, R21, 0x2, RZ ;  /* 0x00000002151d7810 */ /* 0x000fe40007ffe0ff */
[----:B------:R-:W-:Y:S01]  /*0380*/  IADD3 R27, PT, PT, R17, 0x2, RZ ;  /* 0x00000002111b7810 */ /* 0x000fe20007ffe0ff */
[----:B-1----:R-:W-:-:S04]  /*0390*/  IMAD.WIDE.U32 R10, R21, 0x4, R14 ;  /* 0x00000004150a7825 */ /* 0x002fc800078e000e */
[--C-:B------:R-:W-:Y:S01]  /*03a0*/  IMAD.WIDE.U32 R18, R17, 0x4, R14.reuse ;  /* 0x0000000411127825 */ /* 0x100fe200078e000e */
[----:B0-----:R0:W2:Y:S03]  /*03b0*/  LDG.E R25, desc[UR6][R10.64] ;  /* 0x000000060a197981 */ /* 0x0010a6000c1e1900 */
[--C-:B------:R-:W-:Y:S01]  /*03c0*/  IMAD.WIDE.U32 R8, R9, 0x4, R14.reuse ;  /* 0x0000000409087825 */ /* 0x100fe200078e000e */
[----:B------:R1:W2:Y:S04]  /*03d0*/  LDG.E R6, desc[UR6][R18.64] ;  /* 0x0000000612067981 */ /* 0x0002a8000c1e1900 */
[----:B------:R3:W4:Y:S01]  /*03e0*/  LDG.E R23, desc[UR6][R8.64] ;  /* 0x0000000608177981 */ /* 0x000722000c1e1900 */
[----:B0-----:R-:W-:Y:S01]  /*03f0*/  IMAD.WIDE.U32 R10, R12, 0x4, R14 ;  /* 0x000000040c0a7825 */ /* 0x001fe200078e000e */
[----:B------:R-:W-:-:S03]  /*0400*/  IADD3 R20, PT, PT, R17, 0x4, RZ ;  /* 0x0000000411147810 */ /* 0x000fc60007ffe0ff */
[--C-:B-1----:R-:W-:Y:S01]  /*0410*/  IMAD.WIDE.U32 R18, R16, 0x4, R14.reuse ;  /* 0x0000000410127825 */ /* 0x102fe200078e000e */
[----:B------:R-:W-:Y:S01]  /*0420*/  IADD3 R16, PT, PT, R21, 0x4, RZ ;  /* 0x0000000415107810 */ /* 0x000fe20007ffe0ff */
[----:B------:R-:W5:Y:S02]  /*0430*/  LDG.E R11, desc[UR6][R10.64] ;  /* 0x000000060a0b7981 */ /* 0x000f64000c1e1900 */
[----:B---3--:R-:W-:-:S04]  /*0440*/  IMAD.WIDE.U32 R8, R13, 0x4, R14 ;  /* 0x000000040d087825 */ /* 0x008fc800078e000e */
[--C-:B------:R-:W-:Y:S01]  /*0450*/  IMAD.WIDE.U32 R28, R29, 0x4, R14.reuse ;  /* 0x000000041d1c7825 */ /* 0x100fe200078e000e */
[----:B------:R0:W4:Y:S03]  /*0460*/  LDG.E R22, desc[UR6][R8.64] ;  /* 0x0000000608167981 */ /* 0x000126000c1e1900 */
[--C-:B------:R-:W-:Y:S01]  /*0470*/  IMAD.WIDE.U32 R26, R27, 0x4, R14.reuse ;  /* 0x000000041b1a7825 */ /* 0x100fe200078e000e */
[----:B------:R1:W5:Y:S04]  /*0480*/  LDG.E R10, desc[UR6][R18.64] ;  /* 0x00000006120a7981 */ /* 0x000368000c1e1900 */
[----:B------:R3:W5:Y:S01]  /*0490*/  LDG.E R13, desc[UR6][R28.64] ;  /* 0x000000061c0d7981 */ /* 0x000762000c1e1900 */
[----:B0-----:R-:W-:Y:S01]  /*04a0*/  IMAD.WIDE.U32 R8, R16, 0x4, R14 ;  /* 0x0000000410087825 */ /* 0x001fe200078e000e */
[----:B------:R-:W-:-:S02]  /*04b0*/  IADD3 R16, PT, PT, R21, 0x6, RZ ;  /* 0x0000000615107810 */ /* 0x000fc40007ffe0ff */
[----:B------:R0:W5:Y:S01]  /*04c0*/  LDG.E R12, desc[UR6][R26.64] ;  /* 0x000000061a0c7981 */ /* 0x000162000c1e1900 */
[----:B-1----:R-:W-:-:S03]  /*04d0*/  IMAD.WIDE.U32 R18, R20, 0x4, R14 ;  /* 0x0000000414127825 */ /* 0x002fc600078e000e */
[----:B------:R-:W5:Y:S01]  /*04e0*/  LDG.E R9, desc[UR6][R8.64] ;  /* 0x0000000608097981 */ /* 0x000f62000c1e1900 */
[----:B---3--:R-:W-:Y:S02]  /*04f0*/  IADD3 R29, PT, PT, R21, 0x5, RZ ;  /* 0x00000005151d7810 */ /* 0x008fe40007ffe0ff */
[C---:B------:R-:W-:Y:S02]  /*0500*/  IADD3 R28, PT, PT, R17.reuse, 0x5, RZ ;  /* 0x00000005111c7810 */ /* 0x040fe40007ffe0ff */
[----:B------:R-:W-:Y:S01]  /*0510*/  IADD3 R20, PT, PT, R17, 0x6, RZ ;  /* 0x0000000611147810 */ /* 0x000fe20007ffe0ff */
[----:B------:R1:W3:Y:S01]  /*0520*/  LDG.E R8, desc[UR6][R18.64] ;  /* 0x0000000612087981 */ /* 0x0002e2000c1e1900 */
[----:B0-----:R-:W-:-:S04]  /*0530*/  IMAD.WIDE.U32 R26, R29, 0x4, R14 ;  /* 0x000000041d1a7825 */ /* 0x001fc800078e000e */
[--C-:B------:R-:W-:Y:S02]  /*0540*/  IMAD.WIDE.U32 R28, R28, 0x4, R14.reuse ;  /* 0x000000041c1c7825 */ /* 0x100fe400078e000e */
[----:B------:R-:W3:Y:S02]  /*0550*/  LDG.E R26, desc[UR6][R26.64] ;  /* 0x000000061a1a7981 */ /* 0x000ee4000c1e1900 */
[--C-:B-1----:R-:W-:Y:S01]  /*0560*/  IMAD.WIDE.U32 R18, R16, 0x4, R14.reuse ;  /* 0x0000000410127825 */ /* 0x102fe200078e000e */
[----:B------:R-:W-:Y:S01]  /*0570*/  IADD3 R16, PT, PT, R21, 0x7, RZ ;  /* 0x0000000715107810 */ /* 0x000fe20007ffe0ff */
[----:B------:R-:W3:Y:S02]  /*0580*/  LDG.E R29, desc[UR6][R28.64] ;  /* 0x000000061c1d7981 */ /* 0x000ee4000c1e1900 */
[--C-:B------:R-:W-:Y:S02]  /*0590*/  IMAD.WIDE.U32 R20, R20, 0x4, R14.reuse ;  /* 0x0000000414147825 */ /* 0x100fe400078e000e */
[----:B------:R0:W3:Y:S04]  /*05a0*/  LDG.E R18, desc[UR6][R18.64] ;  /* 0x0000000612127981 */ /* 0x0000e8000c1e1900 */
[----:B------:R-:W3:Y:S01]  /*05b0*/  LDG.E R21, desc[UR6][R20.64] ;  /* 0x0000000614157981 */ /* 0x000ee2000c1e1900 */
[----:B0-----:R-:W-:Y:S01]  /*05c0*/  IADD3 R19, PT, PT, R17, 0x7, RZ ;  /* 0x0000000711137810 */ /* 0x001fe20007ffe0ff */
[----:B------:R-:W-:-:S04]  /*05d0*/  IMAD.WIDE.U32 R16, R16, 0x4, R14 ;  /* 0x0000000410107825 */ /* 0x000fc800078e000e */
[----:B------:R-:W-:Y:S02]  /*05e0*/  IMAD.WIDE.U32 R14, R19, 0x4, R14 ;  /* 0x00000004130e7825 */ /* 0x000fe400078e000e */
[----:B------:R-:W3:Y:S04]  /*05f0*/  LDG.E R16, desc[UR6][R16.64] ;  /* 0x0000000610107981 */ /* 0x000ee8000c1e1900 */
[----:B------:R-:W3:Y:S01]  /*0600*/  LDG.E R15, desc[UR6][R14.64] ;  /* 0x000000060e0f7981 */ /* 0x000ee2000c1e1900 */
[----:B------:R-:W-:-:S04]  /*0610*/  IADD3 R7, PT, PT, R7, 0x8, RZ ;  /* 0x0000000807077810 */ /* 0x000fc80007ffe0ff */
[----:B------:R-:W-:Y:S01]  /*0620*/  ISETP.NE.AND P0, PT, R7, RZ, PT ;  /* 0x000000ff0700720c */ /* 0x000fe20003f05270 */
[----:B------:R-:W-:Y:S01]  /*0630*/  UIADD3 UR4, UPT, UPT, UR4, 0x8, URZ ;  /* 0x0000000804047890 */ /* 0x000fe2000fffe0ff */
[----:B--2---:R-:W-:-:S04]  /*0640*/  FADD R25, R25, -R6 ;  /* 0x8000000619197221 */ /* 0x004fc80000000000 */
[----:B------:R-:W-:Y:S01]  /*0650*/  FFMA R24, R25, R25, R24 ;  /* 0x0000001919187223 */ /* 0x000fe20000000018 */
[----:B----4-:R-:W-:-:S04]  /*0660*/  FADD R23, R23, -R22 ;  /* 0x8000001617177221 */ /* 0x010fc80000000000 */
[----:B------:R-:W-:Y:S01]  /*0670*/  FFMA R24, R23, R23, R24 ;  /* 0x0000001717187223 */ /* 0x000fe20000000018 */
[----:B-----5:R-:W-:Y:S01]  /*0680*/  FADD R11, R11, -R10 ;  /* 0x8000000a0b0b7221 */ /* 0x020fe20000000000 */
[----:B------:R-:W-:-:S04]  /*0690*/  FADD R13, R13, -R12 ;  /* 0x8000000c0d0d7221 */ /* 0x000fc80000000000 */
[----:B------:R-:W-:-:S04]  /*06a0*/  FFMA R24, R13, R13, R24 ;  /* 0x0000000d0d187223 */ /* 0x000fc80000000018 */
[----:B------:R-:W-:Y:S01]  /*06b0*/  FFMA R24, R11, R11, R24 ;  /* 0x0000000b0b187223 */ /* 0x000fe20000000018 */
[----:B---3--:R-:W-:-:S04]  /*06c0*/  FADD R9, R9, -R8 ;  /* 0x8000000809097221 */ /* 0x008fc80000000000 */
[----:B------:R-:W-:Y:S01]  /*06d0*/  FFMA R24, R9, R9, R24 ;  /* 0x0000000909187223 */ /* 0x000fe20000000018 */
[----:B------:R-:W-:-:S04]  /*06e0*/  FADD R29, R26, -R29 ;  /* 0x8000001d1a1d7221 */ /* 0x000fc80000000000 */
[----:B------:R-:W-:Y:S01]  /*06f0*/  FFMA R24, R29, R29, R24 ;  /* 0x0000001d1d187223 */ /* 0x000fe20000000018 */
[----:B------:R-:W-:-:S04]  /*0700*/  FADD R21, R18, -R21 ;  /* 0x8000001512157221 */ /* 0x000fc80000000000 */
[----:B------:R-:W-:Y:S01]  /*0710*/  FFMA R24, R21, R21, R24 ;  /* 0x0000001515187223 */ /* 0x000fe20000000018 */
[----:B------:R-:W-:-:S04]  /*0720*/  FADD R15, R16, -R15 ;  /* 0x8000000f100f7221 */ /* 0x000fc80000000000 */
[----:B------:R-:W-:Y:S01]  /*0730*/  FFMA R24, R15, R15, R24 ;  /* 0x0000000f0f187223 */ /* 0x000fe20000000018 */
[----:B------:R-:W-:Y:S06]  /*0740*/  @P0 BRA `(.L_x_7) ;  /* 0xfffffff800ec0947 */ /* 0x000fec000383ffff */
.L_x_6:
[----:B------:R-:W-:Y:S05]  /*0750*/  @!P1 BRA `(.L_x_5) ;  /* 0x0000000400149947 */ /* 0x000fea0003800000 */
[----:B------:R-:W-:Y:S02]  /*0760*/  ISETP.GE.U32.AND P0, PT, R4, 0x4, PT ;  /* 0x000000040400780c */ /* 0x000fe40003f06070 */
[----:B------:R-:W-:-:S04]  /*0770*/  LOP3.LUT R20, R2, 0x3, RZ, 0xc0, !PT ;  /* 0x0000000302147812 */ /* 0x000fc800078ec0ff */
[----:B------:R-:W-:-:S07]  /*0780*/  ISETP.NE.AND P1, PT, R20, RZ, PT ;  /* 0x000000ff1400720c */ /* 0x000fce0003f25270 */
[----:B------:R-:W-:Y:S06]  /*0790*/  @!P0 BRA `(.L_x_8) ;  /* 0x0000000000888947 */ /* 0x000fec0003800000 */
[----:B------:R-:W1:Y:S01]  /*07a0*/  LDC.64 R6, c[0x0][0x380] ;  /* 0x0000e000ff067b82 */ /* 0x000e620000000a00 */
[-CC-:B------:R-:W-:Y:S02]  /*07b0*/  IMAD R9, R0, R2.reuse, R5.reuse ;  /* 0x0000000200097224 */ /* 0x180fe400078e0205 */
[----:B------:R-:W-:-:S03]  /*07c0*/  IMAD R11, R3, R2, R5 ;  /* 0x00000002030b7224 */ /* 0x000fc600078e0205 */
[----:B------:R-:W-:Y:S02]  /*07d0*/  IADD3 R15, PT, PT, R9, 0x1, RZ ;  /* 0x00000001090f7810 */ /* 0x000fe40007ffe0ff */
[----:B------:R-:W-:Y:S02]  /*07e0*/  IADD3 R17, PT, PT, R11, 0x1, RZ ;  /* 0x000000010b117810 */ /* 0x000fe40007ffe0ff */
[----:B------:R-:W-:Y:S02]  /*07f0*/  IADD3 R21, PT, PT, R9, 0x2, RZ ;  /* 0x0000000209157810 */ /* 0x000fe40007ffe0ff */
[----:B------:R-:W-:Y:S02]  /*0800*/  IADD3 R23, PT, PT, R11, 0x2, RZ ;  /* 0x000000020b177810 */ /* 0x000fe40007ffe0ff */
[----:B------:R-:W-:Y:S02]  /*0810*/  IADD3 R25, PT, PT, R9, 0x3, RZ ;  /* 0x0000000309197810 */ /* 0x000fe40007ffe0ff */
[C---:B------:R-:W-:Y:S01]  /*0820*/  IADD3 R27, PT, PT, R11.reuse, 0x3, RZ ;  /* 0x000000030b1b7810 */ /* 0x040fe20007ffe0ff */
[----:B-1----:R-:W-:-:S04]  /*0830*/  IMAD.WIDE.U32 R18, R11, 0x4, R6 ;  /* 0x000000040b127825 */ /* 0x002fc800078e0006 */
[--C-:B------:R-:W-:Y:S02]  /*0840*/  IMAD.WIDE.U32 R12, R9, 0x4, R6.reuse ;  /* 0x00000004090c7825 */ /* 0x100fe400078e0006 */
[----:B0-----:R-:W2:Y:S02]  /*0850*/  LDG.E R19, desc[UR6][R18.64] ;  /* 0x0000000612137981 */ /* 0x001ea4000c1e1900 */
[--C-:B------:R-:W-:Y:S02]  /*0860*/  IMAD.WIDE.U32 R14, R15, 0x4, R6.reuse ;  /* 0x000000040f0e7825 */ /* 0x100fe400078e0006 */
[----:B------:R0:W2:Y:S02]  /*0870*/  LDG.E R4, desc[UR6][R12.64] ;  /* 0x000000060c047981 */ /* 0x0000a4000c1e1900 */
[--C-:B------:R-:W-:Y:S02]  /*0880*/  IMAD.WIDE.U32 R16, R17, 0x4, R6.reuse ;  /* 0x0000000411107825 */ /* 0x100fe400078e0006 */
[----:B------:R-:W3:Y:S02]  /*0890*/  LDG.E R14, desc[UR6][R14.64] ;  /* 0x000000060e0e7981 */ /* 0x000ee4000c1e1900 */
[----:B------:R-:W-:-:S02]  /*08a0*/  IMAD.WIDE.U32 R8, R21, 0x4, R6 ;  /* 0x0000000415087825 */ /* 0x000fc400078e0006 */
[----:B------:R-:W3:Y:S02]  /*08b0*/  LDG.E R17, desc[UR6][R16.64] ;  /* 0x0000000610117981 */ /* 0x000ee4000c1e1900 */
[--C-:B------:R-:W-:Y:S02]  /*08c0*/  IMAD.WIDE.U32 R10, R23, 0x4, R6.reuse ;  /* 0x00000004170a7825 */ /* 0x100fe400078e0006 */
[----:B------:R-:W4:Y:S02]  /*08d0*/  LDG.E R8, desc[UR6][R8.64] ;  /* 0x0000000608087981 */ /* 0x000f24000c1e1900 */
[--C-:B0-----:R-:W-:Y:S02]  /*08e0*/  IMAD.WIDE.U32 R12, R25, 0x4, R6.reuse ;  /* 0x00000004190c7825 */ /* 0x101fe400078e0006 */
[----:B------:R-:W4:Y:S02]  /*08f0*/  LDG.E R11, desc[UR6][R10.64] ;  /* 0x000000060a0b7981 */ /* 0x000f24000c1e1900 */
[----:B------:R-:W-:-:S02]  /*0900*/  IMAD.WIDE.U32 R6, R27, 0x4, R6 ;  /* 0x000000041b067825 */ /* 0x000fc400078e0006 */
[----:B------:R-:W5:Y:S04]  /*0910*/  LDG.E R12, desc[UR6][R12.64] ;  /* 0x000000060c0c7981 */ /* 0x000f68000c1e1900 */
[----:B------:R-:W5:Y:S01]  /*0920*/  LDG.E R7, desc[UR6][R6.64] ;  /* 0x0000000606077981 */ /* 0x000f62000c1e1900 */
[----:B------:R-:W-:Y:S01]  /*0930*/  IADD3 R5, PT, PT, R5, 0x4, RZ ;  /* 0x0000000405057810 */ /* 0x000fe20007ffe0ff */
[----:B--2---:R-:W-:-:S04]  /*0940*/  FADD R19, R4, -R19 ;  /* 0x8000001304137221 */ /* 0x004fc80000000000 */
[----:B------:R-:W-:Y:S01]  /*0950*/  FFMA R19, R19, R19, R24 ;  /* 0x0000001313137223 */ /* 0x000fe20000000018 */
[----:B---3--:R-:W-:-:S04]  /*0960*/  FADD R14, R14, -R17 ;  /* 0x800000110e0e7221 */ /* 0x008fc80000000000 */
[----:B------:R-:W-:Y:S01]  /*0970*/  FFMA R19, R14, R14, R19 ;  /* 0x0000000e0e137223 */ /* 0x000fe20000000013 */
[----:B----4-:R-:W-:-:S04]  /*0980*/  FADD R4, R8, -R11 ;  /* 0x8000000b08047221 */ /* 0x010fc80000000000 */
[----:B------:R-:W-:Y:S01]  /*0990*/  FFMA R19, R4, R4, R19 ;  /* 0x0000000404137223 */ /* 0x000fe20000000013 */
[----:B-----5:R-:W-:-:S04]  /*09a0*/  FADD R24, R12, -R7 ;  /* 0x800000070c187221 */ /* 0x020fc80000000000 */
[----:B------:R-:W-:-:S07]  /*09b0*/  FFMA R24, R24, R24, R19 ;  /* 0x0000001818187223 */ /* 0x000fce0000000013 */
.L_x_8:
[----:B------:R-:W-:Y:S05]  /*09c0*/  @!P1 BRA `(.L_x_5) ;  /* 0x0000000000789947 */ /* 0x000fea0003800000 */
[----:B------:R-:W-:Y:S02]  /*09d0*/  ISETP.NE.AND P0, PT, R20, 0x1, PT ;  /* 0x000000011400780c */ /* 0x000fe40003f05270 */
[----:B------:R-:W-:-:S04]  /*09e0*/  LOP3.LUT R4, R2, 0x1, RZ, 0xc0, !PT ;  /* 0x0000000102047812 */ /* 0x000fc800078ec0ff */
[----:B------:R-:W-:-:S07]  /*09f0*/  ISETP.NE.U32.AND P1, PT, R4, 0x1, PT ;  /* 0x000000010400780c */ /* 0x000fce0003f25070 */
[----:B------:R-:W1:Y:S01]  /*0a00*/  @P0 LDC.64 R14, c[0x0][0x380] ;  /* 0x0000e000ff0e0b82 */ /* 0x000e620000000a00 */
[-CC-:B------:R-:W-:Y:S02]  /*0a10*/  @P0 IMAD R11, R0, R2.reuse, R5.reuse ;  /* 0x00000002000b0224 */ /* 0x180fe400078e0205 */
[-C--:B------:R-:W-:Y:S01]  /*0a20*/  @P0 IMAD R13, R3, R2.reuse, R5 ;  /* 0x00000002030d0224 */ /* 0x080fe200078e0205 */
[----:B------:R-:W-:Y:S02]  /*0a30*/  @P0 IADD3 R5, PT, PT, R5, 0x2, RZ ;  /* 0x0000000205050810 */ /* 0x000fe40007ffe0ff */
[----:B------:R-:W-:Y:S02]  /*0a40*/  @P0 IADD3 R9, PT, PT, R11, 0x1, RZ ;  /* 0x000000010b090810 */ /* 0x000fe40007ffe0ff */
[----:B------:R-:W2:Y:S01]  /*0a50*/  @!P1 LDC.64 R6, c[0x0][0x380] ;  /* 0x0000e000ff069b82 */ /* 0x000ea20000000a00 */
[----:B------:R-:W-:Y:S01]  /*0a60*/  @P0 IADD3 R17, PT, PT, R13, 0x1, RZ ;  /* 0x000000010d110810 */ /* 0x000fe20007ffe0ff */
[----:B------:R-:W-:-:S02]  /*0a70*/  @!P1 IMAD R19, R3, R2, R5 ;  /* 0x0000000203139224 */ /* 0x000fc400078e0205 */
[----:B-1----:R-:W-:-:S04]  /*0a80*/  @P0 IMAD.WIDE.U32 R10, R11, 0x4, R14 ;  /* 0x000000040b0a0825 */ /* 0x002fc800078e000e */
[--C-:B------:R-:W-:Y:S02]  /*0a90*/  @P0 IMAD.WIDE.U32 R12, R13, 0x4, R14.reuse ;  /* 0x000000040d0c0825 */ /* 0x100fe400078e000e */
[----:B0-----:R-:W3:Y:S02]  /*0aa0*/  @P0 LDG.E R10, desc[UR6][R10.64] ;  /* 0x000000060a0a0981 */ /* 0x001ee4000c1e1900 */
[--C-:B------:R-:W-:Y:S02]  /*0ab0*/  @P0 IMAD.WIDE.U32 R8, R9, 0x4, R14.reuse ;  /* 0x0000000409080825 */ /* 0x100fe400078e000e */
[----:B------:R-:W3:Y:S02]  /*0ac0*/  @P0 LDG.E R13, desc[UR6][R12.64] ;  /* 0x000000060c0d0981 */ /* 0x000ee4000c1e1900 */
[----:B------:R-:W-:Y:S02]  /*0ad0*/  @P0 IMAD.WIDE.U32 R14, R17, 0x4, R14 ;  /* 0x00000004110e0825 */ /* 0x000fe400078e000e */
[----:B------:R-:W4:Y:S02]  /*0ae0*/  @P0 LDG.E R8, desc[UR6][R8.64] ;  /* 0x0000000608080981 */ /* 0x000f24000c1e1900 */
[----:B------:R-:W-:-:S02]  /*0af0*/  @!P1 IMAD R17, R0, R2, R5 ;  /* 0x0000000200119224 */ /* 0x000fc400078e0205 */
[----:B------:R-:W4:Y:S02]  /*0b00*/  @P0 LDG.E R15, desc[UR6][R14.64] ;  /* 0x000000060e0f0981 */ /* 0x000f24000c1e1900 */
[----:B--2---:R-:W-:-:S04]  /*0b10*/  @!P1 IMAD.WIDE.U32 R4, R17, 0x4, R6 ;  /* 0x0000000411049825 */ /* 0x004fc800078e0006 */
[----:B------:R-:W-:Y:S02]  /*0b20*/  @!P1 IMAD.WIDE.U32 R6, R19, 0x4, R6 ;  /* 0x0000000413069825 */ /* 0x000fe400078e0006 */
[----:B------:R-:W2:Y:S04]  /*0b30*/  @!P1 LDG.E R4, desc[UR6][R4.64] ;  /* 0x0000000604049981 */ /* 0x000ea8000c1e1900 */
[----:B------:R-:W2:Y:S01]  /*0b40*/  @!P1 LDG.E R7, desc[UR6][R6.64] ;  /* 0x0000000606079981 */ /* 0x000ea2000c1e1900 */
[----:B---3--:R-:W-:-:S04]  /*0b50*/  @P0 FADD R17, R10, -R13 ;  /* 0x8000000d0a110221 */ /* 0x008fc80000000000 */
[----:B------:R-:W-:Y:S01]  /*0b60*/  @P0 FFMA R17, R17, R17, R24 ;  /* 0x0000001111110223 */ /* 0x000fe20000000018 */
[----:B----4-:R-:W-:-:S04]  /*0b70*/  @P0 FADD R2, R8, -R15 ;  /* 0x8000000f08020221 */ /* 0x010fc80000000000 */
[----:B------:R-:W-:Y:S01]  /*0b80*/  @P0 FFMA R24, R2, R2, R17 ;  /* 0x0000000202180223 */ /* 0x000fe20000000011 */
[----:B--2---:R-:W-:-:S04]  /*0b90*/  @!P1 FADD R11, R4, -R7 ;  /* 0x80000007040b9221 */ /* 0x004fc80000000000 */
[----:B------:R-:W-:-:S07]  /*0ba0*/  @!P1 FFMA R24, R11, R11, R24 ;  /* 0x0000000b0b189223 */ /* 0x000fce0000000018 */
.L_x_5:
[----:B------:R-:W1:Y:S01]  /*0bb0*/  LDC.64 R4, c[0x0][0x388] ;  /* 0x0000e200ff047b82 */ /* 0x000e620000000a00 */
[----:B------:R-:W-:-:S04]  /*0bc0*/  IMAD R3, R0, UR8, R3 ;  /* 0x0000000800037c24 */ /* 0x000fc8000f8e0203 */
[----:B-1----:R-:W-:-:S05]  /*0bd0*/  IMAD.WIDE.U32 R2, R3, 0x4, R4 ;  /* 0x0000000403027825 */ /* 0x002fca00078e0004 */
[----:B0-----:R-:W-:Y:S01]  /*0be0*/  STG.E desc[UR6][R2.64], R24 ;  /* 0x0000001802007986 */ /* 0x001fe2000c101906 */
[----:B------:R-:W-:Y:S05]  /*0bf0*/  EXIT ;  /* 0x000000000000794d */ /* 0x000fea0003800000 */
.L_x_4:
[----:B------:R-:W1:Y:S01]  /*0c00*/  LDC.64 R4, c[0x0][0x388] ;  /* 0x0000e200ff047b82 */ /* 0x000e620000000a00 */
[----:B------:R-:W-:Y:S01]  /*0c10*/  IMAD R7, R0, UR8, R3 ;  /* 0x0000000800077c24 */ /* 0x000fe2000f8e0203 */
[----:B------:R-:W-:-:S03]  /*0c20*/  MOV R3, 0x7f7fffff ;  /* 0x7f7fffff00037802 */ /* 0x000fc60000000f00 */
[----:B-1----:R-:W-:-:S05]  /*0c30*/  IMAD.WIDE.U32 R4, R7, 0x4, R4 ;  /* 0x0000000407047825 */ /* 0x002fca00078e0004 */
[----:B0-----:R-:W-:Y:S01]  /*0c40*/  STG.E desc[UR6][R4.64], R3 ;  /* 0x0000000304007986 */ /* 0x001fe2000c101906 */
[----:B------:R-:W-:Y:S05]  /*0c50*/  EXIT ;  /* 0x000000000000794d */ /* 0x000fea0003800000 */
.L_x_9:
        /* <DEDUP_REMOVED lines=10> */
.L_x_14:


//--------------------- .text._Z14remove_clusterPfii --------------------------
	.section	.text._Z14remove_clusterPfii,"ax",@progbits
	.align	128
        .global         _Z14remove_clusterPfii
        .type           _Z14remove_clusterPfii,@function
        .size           _Z14remove_clusterPfii,(.L_x_15 - _Z14remove_clusterPfii)
        .other          _Z14remove_clusterPfii,@"STO_CUDA_ENTRY STV_DEFAULT"
_Z14remove_clusterPfii:
.text._Z14remove_clusterPfii:
[----:B------:R-:W-:Y:S01]  /*0000*/  LDC R1, c[0x0][0x37c] ;  /* 0x0000df00ff017b82 */ /* 0x000fe20000000800 */
[----:B------:R-:W0:Y:S07]  /*0010*/  S2R R5, SR_TID.X ;  /* 0x0000000000057919 */ /* 0x000e2e0000002100 */
[----:B------:R-:W0:Y:S08]  /*0020*/  S2UR UR4, SR_CTAID.X ;  /* 0x00000000000479c3 */ /* 0x000e300000002500 */
[----:B------:R-:W0:Y:S08]  /*0030*/  LDC R0, c[0x0][0x360] ;  /* 0x0000d800ff007b82 */ /* 0x000e300000000800 */
[----:B------:R-:W1:Y:S01]  /*0040*/  LDC R4, c[0x0][0x38c] ;  /* 0x0000e300ff047b82 */ /* 0x000e620000000800 */
[----:B0-----:R-:W-:-:S02]  /*0050*/  IMAD R5, R0, UR4, R5 ;  /* 0x0000000400057c24 */ /* 0x001fc4000f8e0205 */
[----:B-1----:R-:W-:-:S05]  /*0060*/  IMAD R0, R4, R4, RZ ;  /* 0x0000000404007224 */ /* 0x002fca00078e02ff */
[----:B------:R-:W-:-:S13]  /*0070*/  ISETP.GE.AND P0, PT, R5, R0, PT ;  /* 0x000000000500720c */ /* 0x000fda0003f06270 */
[----:B------:R-:W-:Y:S05]  /*0080*/  @P0 EXIT ;  /* 0x000000000000094d */ /* 0x000fea0003800000 */
[----:B------:R-:W-:Y:S01]  /*0090*/  IABS R7, R4 ;  /* 0x0000000400077213 */ /* 0x000fe20000000000 */
[----:B------:R-:W0:Y:S03]  /*00a0*/  LDCU UR4, c[0x0][0x388] ;  /* 0x00007100ff0477ac */ /* 0x000e260008000800 */
[----:B------:R-:W1:Y:S08]  /*00b0*/  I2F.RP R0, R7 ;  /* 0x0000000700007306 */ /* 0x000e700000209400 */
[----:B-1----:R-:W1:Y:S02]  /*00c0*/  MUFU.RCP R0, R0 ;  /* 0x0000000000007308 */ /* 0x002e640000001000 */
[----:B-1----:R-:W-:-:S06]  /*00d0*/  VIADD R2, R0, 0xffffffe ;  /* 0x0ffffffe00027836 */ /* 0x002fcc0000000000 */
[----:B------:R1:W2:Y:S02]  /*00e0*/  F2I.FTZ.U32.TRUNC.NTZ R3, R2 ;  /* 0x0000000200037305 */ /* 0x0002a4000021f000 */
[----:B-1----:R-:W-:Y:S02]  /*00f0*/  HFMA2 R2, -RZ, RZ, 0, 0 ;  /* 0x00000000ff027431 */ /* 0x002fe400000001ff */
[----:B--2---:R-:W-:-:S04]  /*0100*/  IMAD.MOV R6, RZ, RZ, -R3 ;  /* 0x000000ffff067224 */ /* 0x004fc800078e0a03 */
[----:B------:R-:W-:Y:S01]  /*0110*/  IMAD R9, R6, R7, RZ ;  /* 0x0000000706097224 */ /* 0x000fe200078e02ff */
[----:B------:R-:W-:-:S03]  /*0120*/  IABS R6, R5 ;  /* 0x0000000500067213 */ /* 0x000fc60000000000 */
[----:B------:R-:W-:-:S06]  /*0130*/  IMAD.HI.U32 R3, R3, R9, R2 ;  /* 0x0000000903037227 */ /* 0x000fcc00078e0002 */
[----:B------:R-:W-:-:S04]  /*0140*/  IMAD.HI.U32 R3, R3, R6, RZ ;  /* 0x0000000603037227 */ /* 0x000fc800078e00ff */
[----:B------:R-:W-:-:S04]  /*0150*/  IMAD.MOV R0, RZ, RZ, -R3 ;  /* 0x000000ffff007224 */ /* 0x000fc800078e0a03 */
[----:B------:R-:W-:-:S05]  /*0160*/  IMAD R0, R7, R0, R6 ;  /* 0x0000000007007224 */ /* 0x000fca00078e0206 */
[----:B------:R-:W-:-:S13]  /*0170*/  ISETP.GT.U32.AND P2, PT, R7, R0, PT ;  /* 0x000000000700720c */ /* 0x000fda0003f44070 */
[-C--:B------:R-:W-:Y:S01]  /*0180*/  @!P2 IADD3 R0, PT, PT, R0, -R7.reuse, RZ ;  /* 0x800000070000a210 */ /* 0x080fe20007ffe0ff */
[----:B------:R-:W-:Y:S01]  /*0190*/  @!P2 VIADD R3, R3, 0x1 ;  /* 0x000000010303a836 */ /* 0x000fe20000000000 */
[----:B------:R-:W-:Y:S02]  /*01a0*/  ISETP.NE.AND P2, PT, R4, RZ, PT ;  /* 0x000000ff0400720c */ /* 0x000fe40003f45270 */
[----:B------:R-:W-:Y:S02]  /*01b0*/  ISETP.GE.U32.AND P0, PT, R0, R7, PT ;  /* 0x000000070000720c */ /* 0x000fe40003f06070 */
[----:B------:R-:W-:-:S04]  /*01c0*/  LOP3.LUT R0, R5, R4, RZ, 0x3c, !PT ;  /* 0x0000000405007212 */ /* 0x000fc800078e3cff */
[----:B------:R-:W-:-:S07]  /*01d0*/  ISETP.GE.AND P1, PT, R0, RZ, PT ;  /* 0x000000ff0000720c */ /* 0x000fce0003f26270 */
[----:B------:R-:W-:-:S06]  /*01e0*/  @P0 IADD3 R3, PT, PT, R3, 0x1, RZ ;  /* 0x0000000103030810 */ /* 0x000fcc0007ffe0ff */
[----:B------:R-:W-:Y:S01]  /*01f0*/  @!P1 IMAD.MOV R3, RZ, RZ, -R3 ;  /* 0x000000ffff039224 */ /* 0x000fe200078e0a03 */
[----:B------:R-:W-:-:S04]  /*0200*/  @!P2 LOP3.LUT R3, RZ, R4, RZ, 0x33, !PT ;  /* 0x00000004ff03a212 */ /* 0x000fc800078e33ff */
[C---:B------:R-:W-:Y:S02]  /*0210*/  IADD3 R0, PT, PT, -R3.reuse, RZ, RZ ;  /* 0x000000ff03007210 */ /* 0x040fe40007ffe1ff */
[----:B0-----:R-:W-:-:S03]  /*0220*/  ISETP.NE.AND P1, PT, R3, UR4, PT ;  /* 0x0000000403007c0c */ /* 0x001fc6000bf25270 */
[----:B------:R-:W-:-:S05]  /*0230*/  IMAD R0, R4, R0, R5 ;  /* 0x0000000004007224 */ /* 0x000fca00078e0205 */
[----:B------:R-:W-:Y:S01]  /*0240*/  ISETP.NE.AND P0, PT, R0, UR4, PT ;  /* 0x0000000400007c0c */ /* 0x000fe2000bf05270 */
[----:B------:R-:W0:-:S12]  /*0250*/  LDCU.64 UR4, c[0x0][0x358] ;  /* 0x00006b00ff0477ac */ /* 0x000e180008000a00 */
[----:B0-----:R-:W-:Y:S05]  /*0260*/  @P0 EXIT P1 ;  /* 0x000000000000094d */ /* 0x001fea0000800000 */
[----:B------:R-:W0:Y:S01]  /*0270*/  LDC.64 R2, c[0x0][0x380] ;  /* 0x0000e000ff027b82 */ /* 0x000e220000000a00 */
[----:B------:R-:W-:Y:S02]  /*0280*/  IMAD.MOV.U32 R7, RZ, RZ, 0x7f7fffff ;  /* 0x7f7fffffff077424 */ /* 0x000fe400078e00ff */
[----:B0-----:R-:W-:-:S05]  /*0290*/  IMAD.WIDE R2, R5, 0x4, R2 ;  /* 0x0000000405027825 */ /* 0x001fca00078e0202 */
[----:B------:R-:W-:Y:S01]  /*02a0*/  STG.E desc[UR4][R2.64], R7 ;  /* 0x0000000702007986 */ /* 0x000fe2000c101904 */
[----:B------:R-:W-:Y:S05]  /*02b0*/  EXIT ;  /* 0x000000000000794d */ /* 0x000fea0003800000 */
.L_x_10:
        /* <DEDUP_REMOVED lines=12> */
.L_x_15:


//--------------------- .text._Z14update_clusterPfiii --------------------------
	.section	.text._Z14update_clusterPfiii,"ax",@progbits
	.align	128
        .global         _Z14update_clusterPfiii
        .type           _Z14update_clusterPfiii,@function
        .size           _Z14update_clusterPfiii,(.L_x_16 - _Z14update_clusterPfiii)
        .other          _Z14update_clusterPfiii,@"STO_CUDA_ENTRY STV_DEFAULT"
_Z14update_clusterPfiii:
.text._Z14update_clusterPfiii:
        /* <DEDUP_REMOVED lines=9> */
[----:B------:R-:W-:-:S04]  /*0090*/  IABS R7, R0 ;  /* 0x0000000000077213 */ /* 0x000fc80000000000 */
[----:B------:R-:W0:Y:S08]  /*00a0*/  I2F.RP R4, R7 ;  /* 0x0000000700047306 */ /* 0x000e300000209400 */
[----:B0-----:R-:W0:Y:S02]  /*00b0*/  MUFU.RCP R4, R4 ;  /* 0x0000000400047308 */ /* 0x001e240000001000 */
[----:B0-----:R-:W-:-:S06]  /*00c0*/  IADD3 R2, PT, PT, R4, 0xffffffe, RZ ;  /* 0x0ffffffe04027810 */ /* 0x001fcc0007ffe0ff */
[----:B------:R0:W1:Y:S02]  /*00d0*/  F2I.FTZ.U32.TRUNC.NTZ R3, R2 ;  /* 0x0000000200037305 */ /* 0x000064000021f000 */
[----:B0-----:R-:W-:Y:S02]  /*00e0*/  HFMA2 R2, -RZ, RZ, 0, 0 ;  /* 0x00000000ff027431 */ /* 0x001fe400000001ff */
[----:B-1----:R-:W-:-:S04]  /*00f0*/  IMAD.MOV R6, RZ, RZ, -R3 ;  /* 0x000000ffff067224 */ /* 0x002fc800078e0a03 */
[----:B------:R-:W-:Y:S01]  /*0100*/  IMAD R9, R6, R7, RZ ;  /* 0x0000000706097224 */ /* 0x000fe200078e02ff */
[----:B------:R-:W-:-:S03]  /*0110*/  IABS R6, R5 ;  /* 0x0000000500067213 */ /* 0x000fc60000000000 */
[----:B------:R-:W-:Y:S01]  /*0120*/  IMAD.HI.U32 R3, R3, R9, R2 ;  /* 0x0000000903037227 */ /* 0x000fe200078e0002 */
[----:B------:R-:W-:-:S04]  /*0130*/  LOP3.LUT R2, R5, R0, RZ, 0x3c, !PT ;  /* 0x0000000005027212 */ /* 0x000fc800078e3cff */
[----:B------:R-:W-:Y:S01]  /*0140*/  ISETP.GE.AND P1, PT, R2, RZ, PT ;  /* 0x000000ff0200720c */ /* 0x000fe20003f26270 */
[----:B------:R-:W-:-:S04]  /*0150*/  IMAD.HI.U32 R3, R3, R6, RZ ;  /* 0x0000000603037227 */ /* 0x000fc800078e00ff */
[----:B------:R-:W-:-:S04]  /*0160*/  IMAD.MOV R4, RZ, RZ, -R3 ;  /* 0x000000ffff047224 */ /* 0x000fc800078e0a03 */
[----:B------:R-:W-:-:S05]  /*0170*/  IMAD R4, R7, R4, R6 ;  /* 0x0000000407047224 */ /* 0x000fca00078e0206 */
[----:B------:R-:W-:-:S13]  /*0180*/  ISETP.GT.U32.AND P2, PT, R7, R4, PT ;  /* 0x000000040700720c */ /* 0x000fda0003f44070 */
[-C--:B------:R-:W-:Y:S01]  /*0190*/  @!P2 IADD3 R4, PT, PT, R4, -R7.reuse, RZ ;  /* 0x800000070404a210 */ /* 0x080fe20007ffe0ff */
[----:B------:R-:W-:Y:S01]  /*01a0*/  @!P2 VIADD R3, R3, 0x1 ;  /* 0x000000010303a836 */ /* 0x000fe20000000000 */
[----:B------:R-:W-:Y:S02]  /*01b0*/  ISETP.NE.AND P2, PT, R0, RZ, PT ;  /* 0x000000ff0000720c */ /* 0x000fe40003f45270 */
[----:B------:R-:W-:-:S13]  /*01c0*/  ISETP.GE.U32.AND P0, PT, R4, R7, PT ;  /* 0x000000070400720c */ /* 0x000fda0003f06070 */
[----:B------:R-:W-:-:S05]  /*01d0*/  @P0 IADD3 R3, PT, PT, R3, 0x1, RZ ;  /* 0x0000000103030810 */ /* 0x000fca0007ffe0ff */
[----:B------:R-:W-:-:S05]  /*01e0*/  IMAD.MOV.U32 R7, RZ, RZ, R3 ;  /* 0x000000ffff077224 */ /* 0x000fca00078e0003 */
[----:B------:R-:W-:Y:S02]  /*01f0*/  @!P1 IADD3 R7, PT, PT, -R7, RZ, RZ ;  /* 0x000000ff07079210 */ /* 0x000fe40007ffe1ff */
[----:B------:R-:W-:-:S04]  /*0200*/  @!P2 LOP3.LUT R7, RZ, R0, RZ, 0x33, !PT ;  /* 0x00000000ff07a212 */ /* 0x000fc800078e33ff */
[----:B------:R-:W-:-:S05]  /*0210*/  IADD3 R2, PT, PT, -R7, RZ, RZ ;  /* 0x000000ff07027210 */ /* 0x000fca0007ffe1ff */
[----:B------:R-:W-:-:S05]  /*0220*/  IMAD R9, R0, R2, R5 ;  /* 0x0000000200097224 */ /* 0x000fca00078e0205 */
[----:B------:R-:W-:-:S13]  /*0230*/  ISETP.NE.AND P0, PT, R7, R9, PT ;  /* 0x000000090700720c */ /* 0x000fda0003f05270 */
[----:B------:R-:W-:Y:S05]  /*0240*/  @!P0 EXIT ;  /* 0x000000000000894d */ /* 0x000fea0003800000 */
[----:B------:R-:W0:Y:S01]  /*0250*/  LDCU UR6, c[0x0][0x388] ;  /* 0x00007100ff0677ac */ /* 0x000e220008000800 */
[----:B------:R-:W1:Y:S01]  /*0260*/  LDCU.64 UR4, c[0x0][0x358] ;  /* 0x00006b00ff0477ac */ /* 0x000e620008000a00 */
[----:B0-----:R-:W-:-:S13]  /*0270*/  ISETP.NE.AND P0, PT, R7, UR6, PT ;  /* 0x0000000607007c0c */ /* 0x001fda000bf05270 */
[----:B-1----:R-:W-:Y:S05]  /*0280*/  @P0 BRA `(.L_x_11) ;  /* 0x00000000002c0947 */ /* 0x002fea0003800000 */
[----:B------:R-:W0:Y:S01]  /*0290*/  LDC.64 R4, c[0x0][0x380] ;  /* 0x0000e000ff047b82 */ /* 0x000e220000000a00 */
[----:B------:R-:W1:Y:S01]  /*02a0*/  LDCU UR7, c[0x0][0x38c] ;  /* 0x00007180ff0777ac */ /* 0x000e620008000800 */
[C-C-:B------:R-:W-:Y:S02]  /*02b0*/  IMAD R3, R0.reuse, UR6, R9.reuse ;  /* 0x0000000600037c24 */ /* 0x140fe4000f8e0209 */
[----:B-1----:R-:W-:Y:S02]  /*02c0*/  IMAD R7, R0, UR7, R9 ;  /* 0x0000000700077c24 */ /* 0x002fe4000f8e0209 */
[----:B0-----:R-:W-:-:S04]  /*02d0*/  IMAD.WIDE R2, R3, 0x4, R4 ;  /* 0x0000000403027825 */ /* 0x001fc800078e0204 */
[----:B------:R-:W-:Y:S01]  /*02e0*/  IMAD.WIDE R4, R7, 0x4, R4 ;  /* 0x0000000407047825 */ /* 0x000fe200078e0204 */
[----:B------:R-:W2:Y:S05]  /*02f0*/  LDG.E R0, desc[UR4][R2.64] ;  /* 0x0000000402007981 */ /* 0x000eaa000c1e1900 */
[----:B------:R-:W2:Y:S02]  /*0300*/  LDG.E R5, desc[UR4][R4.64] ;  /* 0x0000000404057981 */ /* 0x000ea4000c1e1900 */
[----:B--2---:R-:W-:-:S05]  /*0310*/  FMNMX R7, R0, R5, PT ;  /* 0x0000000500077209 */ /* 0x004fca0003800000 */
[----:B------:R-:W-:Y:S01]  /*0320*/  STG.E desc[UR4][R2.64], R7 ;  /* 0x0000000702007986 */ /* 0x000fe2000c101904 */
[----:B------:R-:W-:Y:S05]  /*0330*/  EXIT ;  /* 0x000000000000794d */ /* 0x000fea0003800000 */
.L_x_11:
[----:B------:R-:W-:-:S13]  /*0340*/  ISETP.NE.AND P0, PT, R9, UR6, PT ;  /* 0x0000000609007c0c */ /* 0x000fda000bf05270 */
[----:B------:R-:W-:Y:S05]  /*0350*/  @P0 EXIT ;  /* 0x000000000000094d */ /* 0x000fea0003800000 */
[----:B------:R-:W0:Y:S01]  /*0360*/  LDC.64 R4, c[0x0][0x380] ;  /* 0x0000e000ff047b82 */ /* 0x000e220000000a00 */
[----:B------:R-:W1:Y:S01]  /*0370*/  LDCU UR7, c[0x0][0x38c] ;  /* 0x00007180ff0777ac */ /* 0x000e620008000800 */
[CC--:B------:R-:W-:Y:S02]  /*0380*/  IMAD R3, R7.reuse, R0.reuse, UR6 ;  /* 0x0000000607037e24 */ /* 0x0c0fe4000f8e0200 */
[----:B-1----:R-:W-:Y:S02]  /*0390*/  IMAD R7, R7, R0, UR7 ;  /* 0x0000000707077e24 */ /* 0x002fe4000f8e0200 */
[----:B0-----:R-:W-:-:S04]  /*03a0*/  IMAD.WIDE R2, R3, 0x4, R4 ;  /* 0x0000000403027825 */ /* 0x001fc800078e0204 */
[----:B------:R-:W-:Y:S01]  /*03b0*/  IMAD.WIDE R4, R7, 0x4, R4 ;  /* 0x0000000407047825 */ /* 0x000fe200078e0204 */
[----:B------:R-:W2:Y:S05]  /*03c0*/  LDG.E R0, desc[UR4][R2.64] ;  /* 0x0000000402007981 */ /* 0x000eaa000c1e1900 */
[----:B------:R-:W2:Y:S02]  /*03d0*/  LDG.E R5, desc[UR4][R4.64] ;  /* 0x0000000404057981 */ /* 0x000ea4000c1e1900 */
[----:B--2---:R-:W-:-:S05]  /*03e0*/  FMNMX R7, R0, R5, PT ;  /* 0x0000000500077209 */ /* 0x004fca0003800000 */
[----:B------:R-:W-:Y:S01]  /*03f0*/  STG.E desc[UR4][R2.64], R7 ;  /* 0x0000000702007986 */ /* 0x000fe2000c101904 */
[----:B------:R-:W-:Y:S05]  /*0400*/  EXIT ;  /* 0x000000000000794d */ /* 0x000fea0003800000 */
.L_x_12:
        /* <DEDUP_REMOVED lines=15> */
.L_x_16:


//--------------------- .nv.shared.reserved.0     --------------------------
	.section	.nv.shared.reserved.0,"aw",@nobits
	.weak		__nv_reservedSMEM_offset_0_alias
	.size		__nv_reservedSMEM_offset_0_alias, 0, 64
	.other		__nv_reservedSMEM_offset_0_alias,@"STO_CUDA_RESERVED_SHARED STV_DEFAULT"
__nv_reservedSMEM_offset_0_alias:
	.zero		0
	.zero		64


//--------------------- .nv.constant0._Z13min_reductionPfPjS0_j --------------------------
	.section	.nv.constant0._Z13min_reductionPfPjS0_j,"a",@progbits
	.sectionflags	@""
	.align	4
.nv.constant0._Z13min_reductionPfPjS0_j:
	.zero		924


//--------------------- .nv.constant0._Z29calculate_pairwise_dists_cudaPfS_jj --------------------------
	.section	.nv.constant0._Z29calculate_pairwise_dists_cudaPfS_jj,"a",@progbits
	.sectionflags	@""
	.align	4
.nv.constant0._Z29calculate_pairwise_dists_cudaPfS_jj:
	.zero		920


//--------------------- .nv.constant0._Z14remove_clusterPfii --------------------------
	.section	.nv.constant0._Z14remove_clusterPfii,"a",@progbits
	.sectionflags	@""
	.align	4
.nv.constant0._Z14remove_clusterPfii:
	.zero		912


//--------------------- .nv.constant0._Z14update_clusterPfiii --------------------------
	.section	.nv.constant0._Z14update_clusterPfiii,"a",@progbits
	.sectionflags	@""
	.align	4
.nv.constant0._Z14update_clusterPfiii:
	.zero		916


//--------------------- SYMBOLS --------------------------

	.type		.nv.reservedSmem.offset0,@object
	.size		.nv.reservedSmem.offset0,0x4
